







.version 5.0
.target sm_61
.address_size 64


.global .align 8 .b8 _ZTVSt9basic_iosIcSt11char_traitsIcEE[32];
.global .align 8 .b8 _ZTTSo[8];
.global .align 8 .b8 _ZTVSt15basic_streambufIcSt11char_traitsIcEE[128];
.global .align 8 .b8 _ZTVNSt7__cxx1115basic_stringbufIcSt11char_traitsIcESaIcEEE[128];
.global .align 8 .b8 _ZTTNSt7__cxx1119basic_ostringstreamIcSt11char_traitsIcESaIcEEE[8];
.global .align 8 .b8 _ZTVN10__cxxabiv119__pointer_type_infoE[8];
.global .align 8 .b8 _ZTVN10__cxxabiv120__function_type_infoE[8];
.global .align 8 .b8 _ZTVN10__cxxabiv117__class_type_infoE[8];
.global .align 8 .b8 _ZTVN10__cxxabiv120__si_class_type_infoE[8];
.global .align 8 .b8 _ZTVSt9exception[40];
.global .align 8 .b8 _ZTVN3c105ErrorE[40];
.global .align 8 .b8 _ZTVN3c1020intrusive_ptr_targetE[40];
.global .align 8 .b8 _ZTVN3c1011StorageImplE[40];
.global .align 8 .b8 _ZTVN6caffe28OperatorINS_11CUDAContextEEE[136];
.global .align 8 .b8 _ZTVN6caffe29RoIPoolOpIfNS_11CUDAContextEEE[136];
.global .align 8 .b8 _ZTVN6caffe217RoIPoolGradientOpIfNS_11CUDAContextEEE[136];

.visible .entry _ZN6caffe270_GLOBAL__N__46_tmpxft_000073d0_00000000_7_roi_pool_op_cpp1_ii_1647679314ROIPoolForwardIfEEviPKT_S2_iiiiiS4_PS2_Pi(
.param .u32 _ZN6caffe270_GLOBAL__N__46_tmpxft_000073d0_00000000_7_roi_pool_op_cpp1_ii_1647679314ROIPoolForwardIfEEviPKT_S2_iiiiiS4_PS2_Pi_param_0,
.param .u64 _ZN6caffe270_GLOBAL__N__46_tmpxft_000073d0_00000000_7_roi_pool_op_cpp1_ii_1647679314ROIPoolForwardIfEEviPKT_S2_iiiiiS4_PS2_Pi_param_1,
.param .f32 _ZN6caffe270_GLOBAL__N__46_tmpxft_000073d0_00000000_7_roi_pool_op_cpp1_ii_1647679314ROIPoolForwardIfEEviPKT_S2_iiiiiS4_PS2_Pi_param_2,
.param .u32 _ZN6caffe270_GLOBAL__N__46_tmpxft_000073d0_00000000_7_roi_pool_op_cpp1_ii_1647679314ROIPoolForwardIfEEviPKT_S2_iiiiiS4_PS2_Pi_param_3,
.param .u32 _ZN6caffe270_GLOBAL__N__46_tmpxft_000073d0_00000000_7_roi_pool_op_cpp1_ii_1647679314ROIPoolForwardIfEEviPKT_S2_iiiiiS4_PS2_Pi_param_4,
.param .u32 _ZN6caffe270_GLOBAL__N__46_tmpxft_000073d0_00000000_7_roi_pool_op_cpp1_ii_1647679314ROIPoolForwardIfEEviPKT_S2_iiiiiS4_PS2_Pi_param_5,
.param .u32 _ZN6caffe270_GLOBAL__N__46_tmpxft_000073d0_00000000_7_roi_pool_op_cpp1_ii_1647679314ROIPoolForwardIfEEviPKT_S2_iiiiiS4_PS2_Pi_param_6,
.param .u32 _ZN6caffe270_GLOBAL__N__46_tmpxft_000073d0_00000000_7_roi_pool_op_cpp1_ii_1647679314ROIPoolForwardIfEEviPKT_S2_iiiiiS4_PS2_Pi_param_7,
.param .u64 _ZN6caffe270_GLOBAL__N__46_tmpxft_000073d0_00000000_7_roi_pool_op_cpp1_ii_1647679314ROIPoolForwardIfEEviPKT_S2_iiiiiS4_PS2_Pi_param_8,
.param .u64 _ZN6caffe270_GLOBAL__N__46_tmpxft_000073d0_00000000_7_roi_pool_op_cpp1_ii_1647679314ROIPoolForwardIfEEviPKT_S2_iiiiiS4_PS2_Pi_param_9,
.param .u64 _ZN6caffe270_GLOBAL__N__46_tmpxft_000073d0_00000000_7_roi_pool_op_cpp1_ii_1647679314ROIPoolForwardIfEEviPKT_S2_iiiiiS4_PS2_Pi_param_10
)
{
.reg .pred %p<23>;
.reg .f32 %f<69>;
.reg .b32 %r<94>;
.reg .b64 %rd<64>;


ld.param.u32 %r24, [_ZN6caffe270_GLOBAL__N__46_tmpxft_000073d0_00000000_7_roi_pool_op_cpp1_ii_1647679314ROIPoolForwardIfEEviPKT_S2_iiiiiS4_PS2_Pi_param_0];
ld.param.u64 %rd25, [_ZN6caffe270_GLOBAL__N__46_tmpxft_000073d0_00000000_7_roi_pool_op_cpp1_ii_1647679314ROIPoolForwardIfEEviPKT_S2_iiiiiS4_PS2_Pi_param_1];
ld.param.f32 %f25, [_ZN6caffe270_GLOBAL__N__46_tmpxft_000073d0_00000000_7_roi_pool_op_cpp1_ii_1647679314ROIPoolForwardIfEEviPKT_S2_iiiiiS4_PS2_Pi_param_2];
ld.param.u32 %r25, [_ZN6caffe270_GLOBAL__N__46_tmpxft_000073d0_00000000_7_roi_pool_op_cpp1_ii_1647679314ROIPoolForwardIfEEviPKT_S2_iiiiiS4_PS2_Pi_param_3];
ld.param.u32 %r26, [_ZN6caffe270_GLOBAL__N__46_tmpxft_000073d0_00000000_7_roi_pool_op_cpp1_ii_1647679314ROIPoolForwardIfEEviPKT_S2_iiiiiS4_PS2_Pi_param_4];
ld.param.u32 %r27, [_ZN6caffe270_GLOBAL__N__46_tmpxft_000073d0_00000000_7_roi_pool_op_cpp1_ii_1647679314ROIPoolForwardIfEEviPKT_S2_iiiiiS4_PS2_Pi_param_5];
ld.param.u32 %r28, [_ZN6caffe270_GLOBAL__N__46_tmpxft_000073d0_00000000_7_roi_pool_op_cpp1_ii_1647679314ROIPoolForwardIfEEviPKT_S2_iiiiiS4_PS2_Pi_param_6];
ld.param.u32 %r29, [_ZN6caffe270_GLOBAL__N__46_tmpxft_000073d0_00000000_7_roi_pool_op_cpp1_ii_1647679314ROIPoolForwardIfEEviPKT_S2_iiiiiS4_PS2_Pi_param_7];
ld.param.u64 %rd26, [_ZN6caffe270_GLOBAL__N__46_tmpxft_000073d0_00000000_7_roi_pool_op_cpp1_ii_1647679314ROIPoolForwardIfEEviPKT_S2_iiiiiS4_PS2_Pi_param_8];
ld.param.u64 %rd27, [_ZN6caffe270_GLOBAL__N__46_tmpxft_000073d0_00000000_7_roi_pool_op_cpp1_ii_1647679314ROIPoolForwardIfEEviPKT_S2_iiiiiS4_PS2_Pi_param_9];
ld.param.u64 %rd28, [_ZN6caffe270_GLOBAL__N__46_tmpxft_000073d0_00000000_7_roi_pool_op_cpp1_ii_1647679314ROIPoolForwardIfEEviPKT_S2_iiiiiS4_PS2_Pi_param_10];
mov.u32 %r30, %ctaid.x;
mov.u32 %r31, %ntid.x;
mov.u32 %r32, %tid.x;
mad.lo.s32 %r33, %r31, %r30, %r32;
cvt.u64.u32	%rd57, %r33;
cvt.s64.s32	%rd29, %r24;
setp.ge.u64	%p1, %rd57, %rd29;
@%p1 bra BB0_27;

cvt.rn.f32.s32	%f1, %r28;
cvt.rn.f32.s32	%f2, %r29;
cvta.to.global.u64 %rd44, %rd26;
cvta.to.global.u64 %rd46, %rd25;
cvta.to.global.u64 %rd49, %rd27;

BB0_2:
cvt.s64.s32	%rd30, %r29;
or.b64 %rd31, %rd57, %rd30;
and.b64 %rd32, %rd31, -4294967296;
setp.eq.s64	%p2, %rd32, 0;
@%p2 bra BB0_4;
bra.uni BB0_3;

BB0_4:
cvt.u32.u64	%r34, %rd57;
div.u32 %r35, %r34, %r29;
rem.u32 %r36, %r34, %r29;
cvt.u64.u32	%rd58, %r35;
cvt.u64.u32	%rd59, %r36;
bra.uni BB0_5;

BB0_3:
div.u64 %rd58, %rd57, %rd30;
rem.u64 %rd59, %rd57, %rd30;

BB0_5:
cvt.s64.s32	%rd34, %r28;
rem.u64 %rd9, %rd58, %rd34;
or.b64 %rd35, %rd58, %rd34;
and.b64 %rd36, %rd35, -4294967296;
setp.eq.s64	%p3, %rd36, 0;
@%p3 bra BB0_7;
bra.uni BB0_6;

BB0_7:
cvt.u32.u64	%r37, %rd58;
div.u32 %r38, %r37, %r28;
cvt.u64.u32	%rd60, %r38;
bra.uni BB0_8;

BB0_6:
div.u64 %rd60, %rd58, %rd34;

BB0_8:
cvt.s64.s32	%rd38, %r25;
or.b64 %rd39, %rd60, %rd38;
and.b64 %rd40, %rd39, -4294967296;
setp.eq.s64	%p4, %rd40, 0;
@%p4 bra BB0_10;
bra.uni BB0_9;

BB0_10:
cvt.u32.u64	%r39, %rd60;
div.u32 %r40, %r39, %r25;
rem.u32 %r41, %r39, %r25;
cvt.u64.u32	%rd61, %r40;
cvt.u64.u32	%rd62, %r41;
bra.uni BB0_11;

BB0_9:
div.u64 %rd61, %rd60, %rd38;
rem.u64 %rd62, %rd60, %rd38;

BB0_11:
mul.lo.s64 %rd42, %rd61, 21474836480;
shr.s64 %rd43, %rd42, 32;
shl.b64 %rd45, %rd43, 2;
add.s64 %rd19, %rd44, %rd45;
ld.global.f32 %f26, [%rd19];
cvt.rzi.s32.f32	%r1, %f26;
ld.global.f32 %f27, [%rd19+4];
mul.f32 %f3, %f27, %f25;
abs.f32 %f28, %f3;
mov.b32 %r42, %f3;
and.b32 %r43, %r42, -2147483648;
or.b32 %r44, %r43, 1056964608;
mov.b32 %f29, %r44;
add.f32 %f30, %f3, %f29;
cvt.rzi.f32.f32	%f31, %f30;
setp.gt.f32	%p5, %f28, 0f4B000000;
selp.f32	%f64, %f3, %f31, %p5;
setp.geu.f32	%p6, %f28, 0f3F000000;
@%p6 bra BB0_13;

cvt.rzi.f32.f32	%f64, %f3;

BB0_13:
cvt.rzi.s32.f32	%r2, %f64;
ld.global.f32 %f32, [%rd19+8];
mul.f32 %f7, %f32, %f25;
abs.f32 %f33, %f7;
mov.b32 %r45, %f7;
and.b32 %r46, %r45, -2147483648;
or.b32 %r47, %r46, 1056964608;
mov.b32 %f34, %r47;
add.f32 %f35, %f7, %f34;
cvt.rzi.f32.f32	%f36, %f35;
setp.gt.f32	%p7, %f33, 0f4B000000;
selp.f32	%f65, %f7, %f36, %p7;
setp.geu.f32	%p8, %f33, 0f3F000000;
@%p8 bra BB0_15;

cvt.rzi.f32.f32	%f65, %f7;

BB0_15:
cvt.rzi.s32.f32	%r3, %f65;
ld.global.f32 %f37, [%rd19+12];
mul.f32 %f11, %f37, %f25;
abs.f32 %f38, %f11;
mov.b32 %r48, %f11;
and.b32 %r49, %r48, -2147483648;
or.b32 %r50, %r49, 1056964608;
mov.b32 %f39, %r50;
add.f32 %f40, %f11, %f39;
cvt.rzi.f32.f32	%f41, %f40;
setp.gt.f32	%p9, %f38, 0f4B000000;
selp.f32	%f66, %f11, %f41, %p9;
setp.geu.f32	%p10, %f38, 0f3F000000;
@%p10 bra BB0_17;

cvt.rzi.f32.f32	%f66, %f11;

BB0_17:
cvt.rzi.s32.f32	%r4, %f66;
ld.global.f32 %f42, [%rd19+16];
mul.f32 %f15, %f42, %f25;
abs.f32 %f43, %f15;
mov.b32 %r51, %f15;
and.b32 %r52, %r51, -2147483648;
or.b32 %r53, %r52, 1056964608;
mov.b32 %f44, %r53;
add.f32 %f45, %f15, %f44;
cvt.rzi.f32.f32	%f46, %f45;
setp.gt.f32	%p11, %f43, 0f4B000000;
selp.f32	%f67, %f15, %f46, %p11;
setp.geu.f32	%p12, %f43, 0f3F000000;
@%p12 bra BB0_19;

cvt.rzi.f32.f32	%f67, %f15;

BB0_19:
cvt.u32.u64	%r55, %rd59;
cvt.u32.u64	%r56, %rd9;
mov.u32 %r57, 1;
sub.s32 %r58, %r57, %r2;
add.s32 %r59, %r58, %r4;
max.s32 %r60, %r59, %r57;
sub.s32 %r61, %r57, %r3;
cvt.rzi.s32.f32	%r62, %f67;
add.s32 %r63, %r61, %r62;
max.s32 %r64, %r63, %r57;
cvt.rn.f32.s32	%f47, %r64;
div.rn.f32 %f48, %f47, %f1;
cvt.rn.f32.s32	%f49, %r60;
div.rn.f32 %f50, %f49, %f2;
cvt.rn.f32.s32	%f51, %r56;
mul.f32 %f52, %f51, %f48;
cvt.rmi.f32.f32	%f53, %f52;
cvt.rzi.s32.f32	%r65, %f53;
cvt.rn.f32.s32	%f54, %r55;
mul.f32 %f55, %f54, %f50;
cvt.rmi.f32.f32	%f56, %f55;
cvt.rzi.s32.f32	%r66, %f56;
add.s32 %r67, %r56, 1;
cvt.rn.f32.s32	%f57, %r67;
mul.f32 %f58, %f57, %f48;
cvt.rpi.f32.f32	%f59, %f58;
cvt.rzi.s32.f32	%r68, %f59;
add.s32 %r69, %r55, 1;
cvt.rn.f32.s32	%f60, %r69;
mul.f32 %f61, %f60, %f50;
cvt.rpi.f32.f32	%f62, %f61;
cvt.rzi.s32.f32	%r70, %f62;
add.s32 %r71, %r65, %r3;
mov.u32 %r89, 0;
max.s32 %r73, %r71, %r89;
min.s32 %r90, %r73, %r26;
add.s32 %r74, %r68, %r3;
max.s32 %r75, %r74, %r89;
min.s32 %r6, %r75, %r26;
add.s32 %r76, %r66, %r2;
max.s32 %r77, %r76, %r89;
min.s32 %r7, %r77, %r27;
add.s32 %r78, %r70, %r2;
max.s32 %r79, %r78, %r89;
min.s32 %r8, %r79, %r27;
setp.le.s32	%p13, %r8, %r7;
setp.le.s32	%p14, %r6, %r90;
or.pred %p15, %p13, %p14;
selp.f32	%f68, 0f00000000, 0fFF7FFFFF, %p15;
mov.u32 %r93, -1;
setp.ge.s32	%p16, %r90, %r6;
@%p16 bra BB0_24;

mad.lo.s32 %r9, %r27, %r90, %r7;
cvt.u32.u64	%r82, %rd62;
mad.lo.s32 %r83, %r25, %r1, %r82;
mul.lo.s32 %r84, %r27, %r26;
mul.lo.s32 %r85, %r84, %r83;
mul.wide.s32 %rd47, %r85, 4;
add.s64 %rd20, %rd46, %rd47;
mov.u32 %r93, -1;

BB0_21:
mad.lo.s32 %r91, %r27, %r89, %r9;
mul.wide.s32 %rd48, %r91, 4;
add.s64 %rd63, %rd20, %rd48;
setp.ge.s32	%p17, %r7, %r8;
mov.u32 %r92, %r7;
@%p17 bra BB0_23;

BB0_22:
mov.u32 %r15, %r92;
ld.global.f32 %f63, [%rd63];
setp.gt.f32	%p18, %f63, %f68;
selp.f32	%f68, %f63, %f68, %p18;
selp.b32	%r93, %r91, %r93, %p18;
add.s32 %r91, %r91, 1;
add.s64 %rd63, %rd63, 4;
add.s32 %r19, %r15, 1;
setp.lt.s32	%p19, %r19, %r8;
mov.u32 %r92, %r19;
@%p19 bra BB0_22;

BB0_23:
add.s32 %r90, %r90, 1;
setp.lt.s32	%p20, %r90, %r6;
add.s32 %r89, %r89, 1;
@%p20 bra BB0_21;

BB0_24:
shl.b64 %rd50, %rd57, 2;
add.s64 %rd51, %rd49, %rd50;
st.global.f32 [%rd51], %f68;
setp.eq.s64	%p21, %rd28, 0;
@%p21 bra BB0_26;

cvta.to.global.u64 %rd52, %rd28;
add.s64 %rd54, %rd52, %rd50;
st.global.u32 [%rd54], %r93;

BB0_26:
mov.u32 %r86, %nctaid.x;
mul.lo.s32 %r88, %r86, %r31;
cvt.u64.u32	%rd55, %r88;
add.s64 %rd57, %rd55, %rd57;
setp.lt.u64	%p22, %rd57, %rd29;
@%p22 bra BB0_2;

BB0_27:
ret;
}


.visible .entry _ZN6caffe270_GLOBAL__N__46_tmpxft_000073d0_00000000_7_roi_pool_op_cpp1_ii_1647679315ROIPoolBackwardIfEEviPKT_PKiiS2_iiiiiPS2_S4_(
.param .u32 _ZN6caffe270_GLOBAL__N__46_tmpxft_000073d0_00000000_7_roi_pool_op_cpp1_ii_1647679315ROIPoolBackwardIfEEviPKT_PKiiS2_iiiiiPS2_S4__param_0,
.param .u64 _ZN6caffe270_GLOBAL__N__46_tmpxft_000073d0_00000000_7_roi_pool_op_cpp1_ii_1647679315ROIPoolBackwardIfEEviPKT_PKiiS2_iiiiiPS2_S4__param_1,
.param .u64 _ZN6caffe270_GLOBAL__N__46_tmpxft_000073d0_00000000_7_roi_pool_op_cpp1_ii_1647679315ROIPoolBackwardIfEEviPKT_PKiiS2_iiiiiPS2_S4__param_2,
.param .u32 _ZN6caffe270_GLOBAL__N__46_tmpxft_000073d0_00000000_7_roi_pool_op_cpp1_ii_1647679315ROIPoolBackwardIfEEviPKT_PKiiS2_iiiiiPS2_S4__param_3,
.param .f32 _ZN6caffe270_GLOBAL__N__46_tmpxft_000073d0_00000000_7_roi_pool_op_cpp1_ii_1647679315ROIPoolBackwardIfEEviPKT_PKiiS2_iiiiiPS2_S4__param_4,
.param .u32 _ZN6caffe270_GLOBAL__N__46_tmpxft_000073d0_00000000_7_roi_pool_op_cpp1_ii_1647679315ROIPoolBackwardIfEEviPKT_PKiiS2_iiiiiPS2_S4__param_5,
.param .u32 _ZN6caffe270_GLOBAL__N__46_tmpxft_000073d0_00000000_7_roi_pool_op_cpp1_ii_1647679315ROIPoolBackwardIfEEviPKT_PKiiS2_iiiiiPS2_S4__param_6,
.param .u32 _ZN6caffe270_GLOBAL__N__46_tmpxft_000073d0_00000000_7_roi_pool_op_cpp1_ii_1647679315ROIPoolBackwardIfEEviPKT_PKiiS2_iiiiiPS2_S4__param_7,
.param .u32 _ZN6caffe270_GLOBAL__N__46_tmpxft_000073d0_00000000_7_roi_pool_op_cpp1_ii_1647679315ROIPoolBackwardIfEEviPKT_PKiiS2_iiiiiPS2_S4__param_8,
.param .u32 _ZN6caffe270_GLOBAL__N__46_tmpxft_000073d0_00000000_7_roi_pool_op_cpp1_ii_1647679315ROIPoolBackwardIfEEviPKT_PKiiS2_iiiiiPS2_S4__param_9,
.param .u64 _ZN6caffe270_GLOBAL__N__46_tmpxft_000073d0_00000000_7_roi_pool_op_cpp1_ii_1647679315ROIPoolBackwardIfEEviPKT_PKiiS2_iiiiiPS2_S4__param_10,
.param .u64 _ZN6caffe270_GLOBAL__N__46_tmpxft_000073d0_00000000_7_roi_pool_op_cpp1_ii_1647679315ROIPoolBackwardIfEEviPKT_PKiiS2_iiiiiPS2_S4__param_11
)
{
.reg .pred %p<7>;
.reg .f32 %f<4>;
.reg .b32 %r<36>;
.reg .b64 %rd<61>;


ld.param.u64 %rd26, [_ZN6caffe270_GLOBAL__N__46_tmpxft_000073d0_00000000_7_roi_pool_op_cpp1_ii_1647679315ROIPoolBackwardIfEEviPKT_PKiiS2_iiiiiPS2_S4__param_1];
ld.param.u64 %rd27, [_ZN6caffe270_GLOBAL__N__46_tmpxft_000073d0_00000000_7_roi_pool_op_cpp1_ii_1647679315ROIPoolBackwardIfEEviPKT_PKiiS2_iiiiiPS2_S4__param_2];
ld.param.u32 %r5, [_ZN6caffe270_GLOBAL__N__46_tmpxft_000073d0_00000000_7_roi_pool_op_cpp1_ii_1647679315ROIPoolBackwardIfEEviPKT_PKiiS2_iiiiiPS2_S4__param_5];
ld.param.u32 %r6, [_ZN6caffe270_GLOBAL__N__46_tmpxft_000073d0_00000000_7_roi_pool_op_cpp1_ii_1647679315ROIPoolBackwardIfEEviPKT_PKiiS2_iiiiiPS2_S4__param_6];
ld.param.u32 %r7, [_ZN6caffe270_GLOBAL__N__46_tmpxft_000073d0_00000000_7_roi_pool_op_cpp1_ii_1647679315ROIPoolBackwardIfEEviPKT_PKiiS2_iiiiiPS2_S4__param_7];
ld.param.u32 %r8, [_ZN6caffe270_GLOBAL__N__46_tmpxft_000073d0_00000000_7_roi_pool_op_cpp1_ii_1647679315ROIPoolBackwardIfEEviPKT_PKiiS2_iiiiiPS2_S4__param_8];
ld.param.u32 %r9, [_ZN6caffe270_GLOBAL__N__46_tmpxft_000073d0_00000000_7_roi_pool_op_cpp1_ii_1647679315ROIPoolBackwardIfEEviPKT_PKiiS2_iiiiiPS2_S4__param_9];
ld.param.u64 %rd28, [_ZN6caffe270_GLOBAL__N__46_tmpxft_000073d0_00000000_7_roi_pool_op_cpp1_ii_1647679315ROIPoolBackwardIfEEviPKT_PKiiS2_iiiiiPS2_S4__param_10];
ld.param.u64 %rd29, [_ZN6caffe270_GLOBAL__N__46_tmpxft_000073d0_00000000_7_roi_pool_op_cpp1_ii_1647679315ROIPoolBackwardIfEEviPKT_PKiiS2_iiiiiPS2_S4__param_11];
mov.u32 %r10, %ctaid.x;
mov.u32 %r1, %ntid.x;
mov.u32 %r11, %tid.x;
mad.lo.s32 %r12, %r1, %r10, %r11;
cvt.u64.u32	%rd55, %r12;
ld.param.s32 %rd2, [_ZN6caffe270_GLOBAL__N__46_tmpxft_000073d0_00000000_7_roi_pool_op_cpp1_ii_1647679315ROIPoolBackwardIfEEviPKT_PKiiS2_iiiiiPS2_S4__param_0];
setp.ge.u64	%p1, %rd55, %rd2;
@%p1 bra BB1_14;

cvt.s64.s32	%rd3, %r9;
cvt.s64.s32	%rd4, %r8;
cvt.s64.s32	%rd5, %r5;
mul.lo.s32 %r2, %r7, %r6;
mov.u32 %r13, %nctaid.x;
mul.lo.s32 %r14, %r13, %r1;
cvt.u64.u32	%rd6, %r14;
cvta.to.global.u64 %rd38, %rd29;
cvta.to.global.u64 %rd43, %rd27;
cvta.to.global.u64 %rd48, %rd26;
cvta.to.global.u64 %rd52, %rd28;

BB1_2:
or.b64 %rd30, %rd55, %rd3;
and.b64 %rd31, %rd30, -4294967296;
setp.eq.s64	%p2, %rd31, 0;
@%p2 bra BB1_4;
bra.uni BB1_3;

BB1_4:
cvt.u32.u64	%r15, %rd3;
cvt.u32.u64	%r16, %rd55;
div.u32 %r17, %r16, %r15;
rem.u32 %r18, %r16, %r15;
cvt.u64.u32	%rd56, %r17;
cvt.u64.u32	%rd57, %r18;
bra.uni BB1_5;

BB1_3:
div.u64 %rd56, %rd55, %rd3;
rem.u64 %rd57, %rd55, %rd3;

BB1_5:
rem.u64 %rd14, %rd56, %rd4;
or.b64 %rd32, %rd56, %rd4;
and.b64 %rd33, %rd32, -4294967296;
setp.eq.s64	%p3, %rd33, 0;
@%p3 bra BB1_7;
bra.uni BB1_6;

BB1_7:
cvt.u32.u64	%r19, %rd4;
cvt.u32.u64	%r20, %rd56;
div.u32 %r21, %r20, %r19;
cvt.u64.u32	%rd58, %r21;
bra.uni BB1_8;

BB1_6:
div.u64 %rd58, %rd56, %rd4;

BB1_8:
or.b64 %rd34, %rd58, %rd5;
and.b64 %rd35, %rd34, -4294967296;
setp.eq.s64	%p4, %rd35, 0;
@%p4 bra BB1_10;
bra.uni BB1_9;

BB1_10:
cvt.u32.u64	%r22, %rd5;
cvt.u32.u64	%r23, %rd58;
div.u32 %r24, %r23, %r22;
rem.u32 %r25, %r23, %r22;
cvt.u64.u32	%rd59, %r24;
cvt.u64.u32	%rd60, %r25;
bra.uni BB1_11;

BB1_9:
div.u64 %rd59, %rd58, %rd5;
rem.u64 %rd60, %rd58, %rd5;

BB1_11:
cvt.u32.u64	%r26, %rd57;
cvt.u32.u64	%r27, %rd14;
mul.lo.s64 %rd36, %rd59, 21474836480;
shr.s64 %rd37, %rd36, 32;
shl.b64 %rd39, %rd37, 2;
add.s64 %rd40, %rd38, %rd39;
ld.global.f32 %f1, [%rd40];
cvt.rzi.s32.f32	%r28, %f1;
cvt.u32.u64	%r29, %rd60;
mad.lo.s32 %r3, %r28, %r5, %r29;
cvt.u32.u64	%r30, %rd59;
mad.lo.s32 %r31, %r30, %r5, %r29;
mul.lo.s32 %r32, %r9, %r8;
mul.lo.s32 %r33, %r32, %r31;
cvt.s64.s32	%rd41, %r33;
mad.lo.s32 %r34, %r27, %r9, %r26;
cvt.s64.s32	%rd42, %r34;
add.s64 %rd24, %rd41, %rd42;
shl.b64 %rd44, %rd24, 2;
add.s64 %rd45, %rd43, %rd44;
ld.global.u32 %r4, [%rd45];
setp.eq.s32	%p5, %r4, -1;
@%p5 bra BB1_13;

mul.lo.s32 %r35, %r2, %r3;
cvt.s64.s32	%rd46, %r4;
cvt.s64.s32	%rd47, %r35;
add.s64 %rd50, %rd48, %rd44;
ld.global.f32 %f2, [%rd50];
add.s64 %rd51, %rd47, %rd46;
shl.b64 %rd53, %rd51, 2;
add.s64 %rd54, %rd52, %rd53;
atom.global.add.f32 %f3, [%rd54], %f2;

BB1_13:
add.s64 %rd55, %rd6, %rd55;
setp.lt.u64	%p6, %rd55, %rd2;
@%p6 bra BB1_2;

BB1_14:
ret;
}




// ===== COMPILED SASS (sm_100) =====

	.target	sm_100

	.elftype	@"ET_EXEC"


//--------------------- .note.nv.tkinfo           --------------------------
	.section	.note.nv.tkinfo,"",@"SHT_NOTE"
	.sectionflags	@"SHF_NOTE_NV_TKINFO"
	.tkinfo
        /*0018*/ 	.word	0x00000002
        /*0030*/ 	.string	""
        /*0030*/ 	.string	"ptxas"
        /*0030*/ 	.string	"Cuda compilation tools, release 13.0, V13.0.88"
        /*0030*/ 	.string	"Build cuda_13.0.r13.0/compiler.36424714_0"
        /*0030*/ 	.string	"-arch sm_100 "



//--------------------- .note.nv.cuinfo           --------------------------
	.section	.note.nv.cuinfo,"",@"SHT_NOTE"
	.sectionflags	@"SHF_NOTE_NV_CUINFO"
        /*0018*/ 	.short	0x0002
        /*001a*/ 	.short	0x003d
        /*001c*/ 	.short	0x0082
	.zero		2


//--------------------- .nv.info                  --------------------------
	.section	.nv.info,"",@"SHT_CUDA_INFO"
	.align	4


	//----- nvinfo : EIATTR_REGCOUNT
	.align		4
        /*0000*/ 	.byte	0x04, 0x2f
        /*0002*/ 	.short	(.L_17 - .L_16)
	.align		4
.L_16:
        /*0004*/ 	.word	index@(_ZN6caffe270_GLOBAL__N__46_tmpxft_000073d0_00000000_7_roi_pool_op_cpp1_ii_1647679314ROIPoolForwardIfEEviPKT_S2_iiiiiS4_PS2_Pi)
        /*0008*/ 	.word	0x0000001e


	//----- nvinfo : EIATTR_FRAME_SIZE
	.align		4
.L_17:
        /*000c*/ 	.byte	0x04, 0x11
        /*000e*/ 	.short	(.L_19 - .L_18)
	.align		4
.L_18:
        /*0010*/ 	.word	index@($__internal_4_$__cuda_sm3x_div_rn_noftz_f32_slowpath)
        /*0014*/ 	.word	0x00000000


	//----- nvinfo : EIATTR_FRAME_SIZE
	.align		4
.L_19:
        /*0018*/ 	.byte	0x04, 0x11
        /*001a*/ 	.short	(.L_21 - .L_20)
	.align		4
.L_20:
        /*001c*/ 	.word	index@($__internal_3_$__cuda_sm20_rem_u64)
        /*0020*/ 	.word	0x00000000


	//----- nvinfo : EIATTR_FRAME_SIZE
	.align		4
.L_21:
        /*0024*/ 	.byte	0x04, 0x11
        /*0026*/ 	.short	(.L_23 - .L_22)
	.align		4
.L_22:
        /*0028*/ 	.word	index@($__internal_2_$__cuda_sm20_div_u64)
        /*002c*/ 	.word	0x00000000


	//----- nvinfo : EIATTR_FRAME_SIZE
	.align		4
.L_23:
        /*0030*/ 	.byte	0x04, 0x11
        /*0032*/ 	.short	(.L_25 - .L_24)
	.align		4
.L_24:
        /*0034*/ 	.word	index@(_ZN6caffe270_GLOBAL__N__46_tmpxft_000073d0_00000000_7_roi_pool_op_cpp1_ii_1647679314ROIPoolForwardIfEEviPKT_S2_iiiiiS4_PS2_Pi)
        /*0038*/ 	.word	0x00000000


	//----- nvinfo : EIATTR_REGCOUNT
	.align		4
.L_25:
        /*003c*/ 	.byte	0x04, 0x2f
        /*003e*/ 	.short	(.L_27 - .L_26)
	.align		4
.L_26:
        /*0040*/ 	.word	index@(_ZN6caffe270_GLOBAL__N__46_tmpxft_000073d0_00000000_7_roi_pool_op_cpp1_ii_1647679315ROIPoolBackwardIfEEviPKT_PKiiS2_iiiiiPS2_S4_)
        /*0044*/ 	.word	0x0000001a


	//----- nvinfo : EIATTR_FRAME_SIZE
	.align		4
.L_27:
        /*0048*/ 	.byte	0x04, 0x11
        /*004a*/ 	.short	(.L_29 - .L_28)
	.align		4
.L_28:
        /*004c*/ 	.word	index@($__internal_1_$__cuda_sm20_rem_u64)
        /*0050*/ 	.word	0x00000000


	//----- nvinfo : EIATTR_FRAME_SIZE
	.align		4
.L_29:
        /*0054*/ 	.byte	0x04, 0x11
        /*0056*/ 	.short	(.L_31 - .L_30)
	.align		4
.L_30:
        /*0058*/ 	.word	index@($__internal_0_$__cuda_sm20_div_u64)
        /*005c*/ 	.word	0x00000000


	//----- nvinfo : EIATTR_FRAME_SIZE
	.align		4
.L_31:
        /*0060*/ 	.byte	0x04, 0x11
        /*0062*/ 	.short	(.L_33 - .L_32)
	.align		4
.L_32:
        /*0064*/ 	.word	index@(_ZN6caffe270_GLOBAL__N__46_tmpxft_000073d0_00000000_7_roi_pool_op_cpp1_ii_1647679315ROIPoolBackwardIfEEviPKT_PKiiS2_iiiiiPS2_S4_)
        /*0068*/ 	.word	0x00000000


	//----- nvinfo : EIATTR_MIN_STACK_SIZE
	.align		4
.L_33:
        /*006c*/ 	.byte	0x04, 0x12
        /*006e*/ 	.short	(.L_35 - .L_34)
	.align		4
.L_34:
        /*0070*/ 	.word	index@(_ZN6caffe270_GLOBAL__N__46_tmpxft_000073d0_00000000_7_roi_pool_op_cpp1_ii_1647679315ROIPoolBackwardIfEEviPKT_PKiiS2_iiiiiPS2_S4_)
        /*0074*/ 	.word	0x00000000


	//----- nvinfo : EIATTR_MIN_STACK_SIZE
	.align		4
.L_35:
        /*0078*/ 	.byte	0x04, 0x12
        /*007a*/ 	.short	(.L_37 - .L_36)
	.align		4
.L_36:
        /*007c*/ 	.word	index@(_ZN6caffe270_GLOBAL__N__46_tmpxft_000073d0_00000000_7_roi_pool_op_cpp1_ii_1647679314ROIPoolForwardIfEEviPKT_S2_iiiiiS4_PS2_Pi)
        /*0080*/ 	.word	0x00000000
.L_37:


//--------------------- .nv.compat                --------------------------
	.section	.nv.compat,"",@"SHT_CUDA_COMPAT_INFO"
	.align	4
        /*0000*/ 	.byte	0x02, 0x09, 0x00, 0x00, 0x02, 0x02, 0x01, 0x00, 0x02, 0x05, 0x05, 0x00, 0x03, 0x07, 0x01, 0x01
        /*0010*/ 	.byte	0x02, 0x03, 0x00, 0x00, 0x02, 0x06, 0x01, 0x00, 0x04, 0x0b, 0x08, 0x00, 0x01, 0x00, 0x00, 0x00
        /*0020*/ 	.byte	0x00, 0x00, 0x00, 0x00


//--------------------- .nv.info._ZN6caffe270_GLOBAL__N__46_tmpxft_000073d0_00000000_7_roi_pool_op_cpp1_ii_1647679315ROIPoolBackwardIfEEviPKT_PKiiS2_iiiiiPS2_S4_ --------------------------
	.section	.nv.info._ZN6caffe270_GLOBAL__N__46_tmpxft_000073d0_00000000_7_roi_pool_op_cpp1_ii_1647679315ROIPoolBackwardIfEEviPKT_PKiiS2_iiiiiPS2_S4_,"",@"SHT_CUDA_INFO"
	.sectionflags	@""
	.align	4


	//----- nvinfo : EIATTR_CUDA_API_VERSION
	.align		4
        /*0000*/ 	.byte	0x04, 0x37
        /*0002*/ 	.short	(.L_39 - .L_38)
.L_38:
        /*0004*/ 	.word	0x00000082


	//----- nvinfo : EIATTR_KPARAM_INFO
	.align		4
.L_39:
        /*0008*/ 	.byte	0x04, 0x17
        /*000a*/ 	.short	(.L_41 - .L_40)
.L_40:
        /*000c*/ 	.word	0x00000000
        /*0010*/ 	.short	0x000b
        /*0012*/ 	.short	0x0040
        /*0014*/ 	.byte	0x00, 0xf0, 0x21, 0x00


	//----- nvinfo : EIATTR_KPARAM_INFO
	.align		4
.L_41:
        /*0018*/ 	.byte	0x04, 0x17
        /*001a*/ 	.short	(.L_43 - .L_42)
.L_42:
        /*001c*/ 	.word	0x00000000
        /*0020*/ 	.short	0x000a
        /*0022*/ 	.short	0x0038
        /*0024*/ 	.byte	0x00, 0xf0, 0x21, 0x00


	//----- nvinfo : EIATTR_KPARAM_INFO
	.align		4
.L_43:
        /*0028*/ 	.byte	0x04, 0x17
        /*002a*/ 	.short	(.L_45 - .L_44)
.L_44:
        /*002c*/ 	.word	0x00000000
        /*0030*/ 	.short	0x0009
        /*0032*/ 	.short	0x0030
        /*0034*/ 	.byte	0x00, 0xf0, 0x11, 0x00


	//----- nvinfo : EIATTR_KPARAM_INFO
	.align		4
.L_45:
        /*0038*/ 	.byte	0x04, 0x17
        /*003a*/ 	.short	(.L_47 - .L_46)
.L_46:
        /*003c*/ 	.word	0x00000000
        /*0040*/ 	.short	0x0008
        /*0042*/ 	.short	0x002c
        /*0044*/ 	.byte	0x00, 0xf0, 0x11, 0x00


	//----- nvinfo : EIATTR_KPARAM_INFO
	.align		4
.L_47:
        /*0048*/ 	.byte	0x04, 0x17
        /*004a*/ 	.short	(.L_49 - .L_48)
.L_48:
        /*004c*/ 	.word	0x00000000
        /*0050*/ 	.short	0x0007
        /*0052*/ 	.short	0x0028
        /*0054*/ 	.byte	0x00, 0xf0, 0x11, 0x00


	//----- nvinfo : EIATTR_KPARAM_INFO
	.align		4
.L_49:
        /*0058*/ 	.byte	0x04, 0x17
        /*005a*/ 	.short	(.L_51 - .L_50)
.L_50:
        /*005c*/ 	.word	0x00000000
        /*0060*/ 	.short	0x0006
        /*0062*/ 	.short	0x0024
        /*0064*/ 	.byte	0x00, 0xf0, 0x11, 0x00


	//----- nvinfo : EIATTR_KPARAM_INFO
	.align		4
.L_51:
        /*0068*/ 	.byte	0x04, 0x17
        /*006a*/ 	.short	(.L_53 - .L_52)
.L_52:
        /*006c*/ 	.word	0x00000000
        /*0070*/ 	.short	0x0005
        /*0072*/ 	.short	0x0020
        /*0074*/ 	.byte	0x00, 0xf0, 0x11, 0x00


	//----- nvinfo : EIATTR_KPARAM_INFO
	.align		4
.L_53:
        /*0078*/ 	.byte	0x04, 0x17
        /*007a*/ 	.short	(.L_55 - .L_54)
.L_54:
        /*007c*/ 	.word	0x00000000
        /*0080*/ 	.short	0x0004
        /*0082*/ 	.short	0x001c
        /*0084*/ 	.byte	0x00, 0xf0, 0x11, 0x00


	//----- nvinfo : EIATTR_KPARAM_INFO
	.align		4
.L_55:
        /*0088*/ 	.byte	0x04, 0x17
        /*008a*/ 	.short	(.L_57 - .L_56)
.L_56:
        /*008c*/ 	.word	0x00000000
        /*0090*/ 	.short	0x0003
        /*0092*/ 	.short	0x0018
        /*0094*/ 	.byte	0x00, 0xf0, 0x11, 0x00


	//----- nvinfo : EIATTR_KPARAM_INFO
	.align		4
.L_57:
        /*0098*/ 	.byte	0x04, 0x17
        /*009a*/ 	.short	(.L_59 - .L_58)
.L_58:
        /*009c*/ 	.word	0x00000000
        /*00a0*/ 	.short	0x0002
        /*00a2*/ 	.short	0x0010
        /*00a4*/ 	.byte	0x00, 0xf0, 0x21, 0x00


	//----- nvinfo : EIATTR_KPARAM_INFO
	.align		4
.L_59:
        /*00a8*/ 	.byte	0x04, 0x17
        /*00aa*/ 	.short	(.L_61 - .L_60)
.L_60:
        /*00ac*/ 	.word	0x00000000
        /*00b0*/ 	.short	0x0001
        /*00b2*/ 	.short	0x0008
        /*00b4*/ 	.byte	0x00, 0xf0, 0x21, 0x00


	//----- nvinfo : EIATTR_KPARAM_INFO
	.align		4
.L_61:
        /*00b8*/ 	.byte	0x04, 0x17
        /*00ba*/ 	.short	(.L_63 - .L_62)
.L_62:
        /*00bc*/ 	.word	0x00000000
        /*00c0*/ 	.short	0x0000
        /*00c2*/ 	.short	0x0000
        /*00c4*/ 	.byte	0x00, 0xf0, 0x11, 0x00


	//----- nvinfo : EIATTR_SPARSE_MMA_MASK
	.align		4
.L_63:
        /*00c8*/ 	.byte	0x03, 0x50
        /*00ca*/ 	.short	0x0000


	//----- nvinfo : EIATTR_MAXREG_COUNT
	.align		4
        /*00cc*/ 	.byte	0x03, 0x1b
        /*00ce*/ 	.short	0x00ff


	//----- nvinfo : EIATTR_MERCURY_ISA_VERSION
	.align		4
        /*00d0*/ 	.byte	0x03, 0x5f
        /*00d2*/ 	.short	0x0101


	//----- nvinfo : EIATTR_VRC_CTA_INIT_COUNT
	.align		4
        /*00d4*/ 	.byte	0x02, 0x4a
	.zero		1
	.zero		1


	//----- nvinfo : EIATTR_EXIT_INSTR_OFFSETS
	.align		4
        /*00d8*/ 	.byte	0x04, 0x1c
        /*00da*/ 	.short	(.L_65 - .L_64)


	//   ....[0]....
.L_64:
        /*00dc*/ 	.word	0x00000090


	//   ....[1]....
        /*00e0*/ 	.word	0x00000c60


	//----- nvinfo : EIATTR_CRS_STACK_SIZE
	.align		4
.L_65:
        /*00e4*/ 	.byte	0x04, 0x1e
        /*00e6*/ 	.short	(.L_67 - .L_66)
.L_66:
        /*00e8*/ 	.word	0x00000000


	//----- nvinfo : EIATTR_CBANK_PARAM_SIZE
	.align		4
.L_67:
        /*00ec*/ 	.byte	0x03, 0x19
        /*00ee*/ 	.short	0x0048


	//----- nvinfo : EIATTR_PARAM_CBANK
	.align		4
        /*00f0*/ 	.byte	0x04, 0x0a
        /*00f2*/ 	.short	(.L_69 - .L_68)
	.align		4
.L_68:
        /*00f4*/ 	.word	index@(.nv.constant0._ZN6caffe270_GLOBAL__N__46_tmpxft_000073d0_00000000_7_roi_pool_op_cpp1_ii_1647679315ROIPoolBackwardIfEEviPKT_PKiiS2_iiiiiPS2_S4_)
        /*00f8*/ 	.short	0x0380
        /*00fa*/ 	.short	0x0048


	//----- nvinfo : EIATTR_SW_WAR
	.align		4
.L_69:
        /*00fc*/ 	.byte	0x04, 0x36
        /*00fe*/ 	.short	(.L_71 - .L_70)
.L_70:
        /*0100*/ 	.word	0x00000008
.L_71:


//--------------------- .nv.info._ZN6caffe270_GLOBAL__N__46_tmpxft_000073d0_00000000_7_roi_pool_op_cpp1_ii_1647679314ROIPoolForwardIfEEviPKT_S2_iiiiiS4_PS2_Pi --------------------------
	.section	.nv.info._ZN6caffe270_GLOBAL__N__46_tmpxft_000073d0_00000000_7_roi_pool_op_cpp1_ii_1647679314ROIPoolForwardIfEEviPKT_S2_iiiiiS4_PS2_Pi,"",@"SHT_CUDA_INFO"
	.sectionflags	@""
	.align	4


	//----- nvinfo : EIATTR_CUDA_API_VERSION
	.align		4
        /*0000*/ 	.byte	0x04, 0x37
        /*0002*/ 	.short	(.L_73 - .L_72)
.L_72:
        /*0004*/ 	.word	0x00000082


	//----- nvinfo : EIATTR_KPARAM_INFO
	.align		4
.L_73:
        /*0008*/ 	.byte	0x04, 0x17
        /*000a*/ 	.short	(.L_75 - .L_74)
.L_74:
        /*000c*/ 	.word	0x00000000
        /*0010*/ 	.short	0x000a
        /*0012*/ 	.short	0x0038
        /*0014*/ 	.byte	0x00, 0xf0, 0x21, 0x00


	//----- nvinfo : EIATTR_KPARAM_INFO
	.align		4
.L_75:
        /*0018*/ 	.byte	0x04, 0x17
        /*001a*/ 	.short	(.L_77 - .L_76)
.L_76:
        /*001c*/ 	.word	0x00000000
        /*0020*/ 	.short	0x0009
        /*0022*/ 	.short	0x0030
        /*0024*/ 	.byte	0x00, 0xf0, 0x21, 0x00


	//----- nvinfo : EIATTR_KPARAM_INFO
	.align		4
.L_77:
        /*0028*/ 	.byte	0x04, 0x17
        /*002a*/ 	.short	(.L_79 - .L_78)
.L_78:
        /*002c*/ 	.word	0x00000000
        /*0030*/ 	.short	0x0008
        /*0032*/ 	.short	0x0028
        /*0034*/ 	.byte	0x00, 0xf0, 0x21, 0x00


	//----- nvinfo : EIATTR_KPARAM_INFO
	.align		4
.L_79:
        /*0038*/ 	.byte	0x04, 0x17
        /*003a*/ 	.short	(.L_81 - .L_80)
.L_80:
        /*003c*/ 	.word	0x00000000
        /*0040*/ 	.short	0x0007
        /*0042*/ 	.short	0x0024
        /*0044*/ 	.byte	0x00, 0xf0, 0x11, 0x00


	//----- nvinfo : EIATTR_KPARAM_INFO
	.align		4
.L_81:
        /*0048*/ 	.byte	0x04, 0x17
        /*004a*/ 	.short	(.L_83 - .L_82)
.L_82:
        /*004c*/ 	.word	0x00000000
        /*0050*/ 	.short	0x0006
        /*0052*/ 	.short	0x0020
        /*0054*/ 	.byte	0x00, 0xf0, 0x11, 0x00


	//----- nvinfo : EIATTR_KPARAM_INFO
	.align		4
.L_83:
        /*0058*/ 	.byte	0x04, 0x17
        /*005a*/ 	.short	(.L_85 - .L_84)
.L_84:
        /*005c*/ 	.word	0x00000000
        /*0060*/ 	.short	0x0005
        /*0062*/ 	.short	0x001c
        /*0064*/ 	.byte	0x00, 0xf0, 0x11, 0x00


	//----- nvinfo : EIATTR_KPARAM_INFO
	.align		4
.L_85:
        /*0068*/ 	.byte	0x04, 0x17
        /*006a*/ 	.short	(.L_87 - .L_86)
.L_86:
        /*006c*/ 	.word	0x00000000
        /*0070*/ 	.short	0x0004
        /*0072*/ 	.short	0x0018
        /*0074*/ 	.byte	0x00, 0xf0, 0x11, 0x00


	//----- nvinfo : EIATTR_KPARAM_INFO
	.align		4
.L_87:
        /*0078*/ 	.byte	0x04, 0x17
        /*007a*/ 	.short	(.L_89 - .L_88)
.L_88:
        /*007c*/ 	.word	0x00000000
        /*0080*/ 	.short	0x0003
        /*0082*/ 	.short	0x0014
        /*0084*/ 	.byte	0x00, 0xf0, 0x11, 0x00


	//----- nvinfo : EIATTR_KPARAM_INFO
	.align		4
.L_89:
        /*0088*/ 	.byte	0x04, 0x17
        /*008a*/ 	.short	(.L_91 - .L_90)
.L_90:
        /*008c*/ 	.word	0x00000000
        /*0090*/ 	.short	0x0002
        /*0092*/ 	.short	0x0010
        /*0094*/ 	.byte	0x00, 0xf0, 0x11, 0x00


	//----- nvinfo : EIATTR_KPARAM_INFO
	.align		4
.L_91:
        /*0098*/ 	.byte	0x04, 0x17
        /*009a*/ 	.short	(.L_93 - .L_92)
.L_92:
        /*009c*/ 	.word	0x00000000
        /*00a0*/ 	.short	0x0001
        /*00a2*/ 	.short	0x0008
        /*00a4*/ 	.byte	0x00, 0xf0, 0x21, 0x00


	//----- nvinfo : EIATTR_KPARAM_INFO
	.align		4
.L_93:
        /*00a8*/ 	.byte	0x04, 0x17
        /*00aa*/ 	.short	(.L_95 - .L_94)
.L_94:
        /*00ac*/ 	.word	0x00000000
        /*00b0*/ 	.short	0x0000
        /*00b2*/ 	.short	0x0000
        /*00b4*/ 	.byte	0x00, 0xf0, 0x11, 0x00


	//----- nvinfo : EIATTR_SPARSE_MMA_MASK
	.align		4
.L_95:
        /*00b8*/ 	.byte	0x03, 0x50
        /*00ba*/ 	.short	0x0000


	//----- nvinfo : EIATTR_MAXREG_COUNT
	.align		4
        /*00bc*/ 	.byte	0x03, 0x1b
        /*00be*/ 	.short	0x00ff


	//----- nvinfo : EIATTR_MERCURY_ISA_VERSION
	.align		4
        /*00c0*/ 	.byte	0x03, 0x5f
        /*00c2*/ 	.short	0x0101


	//----- nvinfo : EIATTR_VRC_CTA_INIT_COUNT
	.align		4
        /*00c4*/ 	.byte	0x02, 0x4a
	.zero		1
	.zero		1


	//----- nvinfo : EIATTR_EXIT_INSTR_OFFSETS
	.align		4
        /*00c8*/ 	.byte	0x04, 0x1c
        /*00ca*/ 	.short	(.L_97 - .L_96)


	//   ....[0]....
.L_96:
        /*00cc*/ 	.word	0x00000090


	//   ....[1]....
        /*00d0*/ 	.word	0x000015f0


	//----- nvinfo : EIATTR_CRS_STACK_SIZE
	.align		4
.L_97:
        /*00d4*/ 	.byte	0x04, 0x1e
        /*00d6*/ 	.short	(.L_99 - .L_98)
.L_98:
        /*00d8*/ 	.word	0x00000000


	//----- nvinfo : EIATTR_CBANK_PARAM_SIZE
	.align		4
.L_99:
        /*00dc*/ 	.byte	0x03, 0x19
        /*00de*/ 	.short	0x0040


	//----- nvinfo : EIATTR_PARAM_CBANK
	.align		4
        /*00e0*/ 	.byte	0x04, 0x0a
        /*00e2*/ 	.short	(.L_101 - .L_100)
	.align		4
.L_100:
        /*00e4*/ 	.word	index@(.nv.constant0._ZN6caffe270_GLOBAL__N__46_tmpxft_000073d0_00000000_7_roi_pool_op_cpp1_ii_1647679314ROIPoolForwardIfEEviPKT_S2_iiiiiS4_PS2_Pi)
        /*00e8*/ 	.short	0x0380
        /*00ea*/ 	.short	0x0040


	//----- nvinfo : EIATTR_SW_WAR
	.align		4
.L_101:
        /*00ec*/ 	.byte	0x04, 0x36
        /*00ee*/ 	.short	(.L_103 - .L_102)
.L_102:
        /*00f0*/ 	.word	0x00000008
.L_103:


//--------------------- .nv.callgraph             --------------------------
	.section	.nv.callgraph,"",@"SHT_CUDA_CALLGRAPH"
	.align	4
	.sectionentsize	8
	.align		4
        /*0000*/ 	.word	0x00000000
	.align		4
        /*0004*/ 	.word	0xffffffff
	.align		4
        /*0008*/ 	.word	0x00000000
	.align		4
        /*000c*/ 	.word	0xfffffffe
	.align		4
        /*0010*/ 	.word	0x00000000
	.align		4
        /*0014*/ 	.word	0xfffffffd
	.align		4
        /*0018*/ 	.word	0x00000000
	.align		4
        /*001c*/ 	.word	0xfffffffc


//--------------------- .nv.constant4             --------------------------
	.section	.nv.constant4,"a",@progbits
	.align	8
	.align		8
.nv.constant4:
        /*0000*/ 	.dword	_ZTVSt9basic_iosIcSt11char_traitsIcEE
	.align		8
        /*0008*/ 	.dword	_ZTTSo
	.align		8
        /*0010*/ 	.dword	_ZTVSt15basic_streambufIcSt11char_traitsIcEE
	.align		8
        /*0018*/ 	.dword	_ZTVNSt7__cxx1115basic_stringbufIcSt11char_traitsIcESaIcEEE
	.align		8
        /*0020*/ 	.dword	_ZTTNSt7__cxx1119basic_ostringstreamIcSt11char_traitsIcESaIcEEE
	.align		8
        /*0028*/ 	.dword	_ZTVN10__cxxabiv119__pointer_type_infoE
	.align		8
        /*0030*/ 	.dword	_ZTVN10__cxxabiv120__function_type_infoE
	.align		8
        /*0038*/ 	.dword	_ZTVN10__cxxabiv117__class_type_infoE
	.align		8
        /*0040*/ 	.dword	_ZTVN10__cxxabiv120__si_class_type_infoE
	.align		8
        /*0048*/ 	.dword	_ZTVSt9exception
	.align		8
        /*0050*/ 	.dword	_ZTVN3c105ErrorE
	.align		8
        /*0058*/ 	.dword	_ZTVN3c1020intrusive_ptr_targetE
	.align		8
        /*0060*/ 	.dword	_ZTVN3c1011StorageImplE
	.align		8
        /*0068*/ 	.dword	_ZTVN6caffe28OperatorINS_11CUDAContextEEE
	.align		8
        /*0070*/ 	.dword	_ZTVN6caffe29RoIPoolOpIfNS_11CUDAContextEEE
	.align		8
        /*0078*/ 	.dword	_ZTVN6caffe217RoIPoolGradientOpIfNS_11CUDAContextEEE


//--------------------- .text._ZN6caffe270_GLOBAL__N__46_tmpxft_000073d0_00000000_7_roi_pool_op_cpp1_ii_1647679315ROIPoolBackwardIfEEviPKT_PKiiS2_iiiiiPS2_S4_ --------------------------
	.section	.text._ZN6caffe270_GLOBAL__N__46_tmpxft_000073d0_00000000_7_roi_pool_op_cpp1_ii_1647679315ROIPoolBackwardIfEEviPKT_PKiiS2_iiiiiPS2_S4_,"ax",@progbits
	.align	128
        .global         _ZN6caffe270_GLOBAL__N__46_tmpxft_000073d0_00000000_7_roi_pool_op_cpp1_ii_1647679315ROIPoolBackwardIfEEviPKT_PKiiS2_iiiiiPS2_S4_
        .type           _ZN6caffe270_GLOBAL__N__46_tmpxft_000073d0_00000000_7_roi_pool_op_cpp1_ii_1647679315ROIPoolBackwardIfEEviPKT_PKiiS2_iiiiiPS2_S4_,@function
        .size           _ZN6caffe270_GLOBAL__N__46_tmpxft_000073d0_00000000_7_roi_pool_op_cpp1_ii_1647679315ROIPoolBackwardIfEEviPKT_PKiiS2_iiiiiPS2_S4_,(.L_x_49 - _ZN6caffe270_GLOBAL__N__46_tmpxft_000073d0_00000000_7_roi_pool_op_cpp1_ii_1647679315ROIPoolBackwardIfEEviPKT_PKiiS2_iiiiiPS2_S4_)
        .other          _ZN6caffe270_GLOBAL__N__46_tmpxft_000073d0_00000000_7_roi_pool_op_cpp1_ii_1647679315ROIPoolBackwardIfEEviPKT_PKiiS2_iiiiiPS2_S4_,@"STO_CUDA_ENTRY STV_DEFAULT"
_ZN6caffe270_GLOBAL__N__46_tmpxft_000073d0_00000000_7_roi_pool_op_cpp1_ii_1647679315ROIPoolBackwardIfEEviPKT_PKiiS2_iiiiiPS2_S4_:
.text._ZN6caffe270_GLOBAL__N__46_tmpxft_000073d0_00000000_7_roi_pool_op_cpp1_ii_1647679315ROIPoolBackwardIfEEviPKT_PKiiS2_iiiiiPS2_S4_:
[----:B------:R-:W-:Y:S01]  /*0000*/  LDC R1, c[0x0][0x37c] ;  /* 0x0000df00ff017b82 */ /* 0x000fe20000000800 */
[----:B------:R-:W0:Y:S07]  /*0010*/  S2R R0, SR_TID.X ;  /* 0x0000000000007919 */ /* 0x000e2e0000002100 */
[----:B------:R-:W0:Y:S01]  /*0020*/  S2UR UR4, SR_CTAID.X ;  /* 0x00000000000479c3 */ /* 0x000e220000002500 */
[----:B------:R-:W1:Y:S07]  /*0030*/  LDCU UR5, c[0x0][0x380] ;  /* 0x00007000ff0577ac */ /* 0x000e6e0008000800 */
[----:B------:R-:W0:Y:S01]  /*0040*/  LDC R3, c[0x0][0x360] ;  /* 0x0000d800ff037b82 */ /* 0x000e220000000800 */
[----:B-1----:R-:W-:Y:S01]  /*0050*/  USHF.R.S32.HI UR13, URZ, 0x1f, UR5 ;  /* 0x0000001fff0d7899 */ /* 0x002fe20008011405 */
[----:B0-----:R-:W-:-:S05]  /*0060*/  IMAD R0, R3, UR4, R0 ;  /* 0x0000000403007c24 */ /* 0x001fca000f8e0200 */
[----:B------:R-:W-:-:S04]  /*0070*/  ISETP.GE.U32.AND P0, PT, R0, UR5, PT ;  /* 0x0000000500007c0c */ /* 0x000fc8000bf06070 */
[----:B------:R-:W-:-:S13]  /*0080*/  ISETP.GE.U32.AND.EX P0, PT, RZ, UR13, PT, P0 ;  /* 0x0000000dff007c0c */ /* 0x000fda000bf06100 */
[----:B------:R-:W-:Y:S05]  /*0090*/  @P0 EXIT ;  /* 0x000000000000094d */ /* 0x000fea0003800000 */
[----:B------:R-:W0:Y:S01]  /*00a0*/  LDCU UR12, c[0x0][0x370] ;  /* 0x00006e00ff0c77ac */ /* 0x000e220008000800 */
[----:B------:R-:W-:Y:S01]  /*00b0*/  BSSY.RECONVERGENT B0, `(.L_x_0) ;  /* 0x00000ba000007945 */ /* 0x000fe20003800200 */
[----:B------:R-:W-:Y:S01]  /*00c0*/  IMAD.MOV.U32 R2, RZ, RZ, RZ ;  /* 0x000000ffff027224 */ /* 0x000fe200078e00ff */
[----:B------:R-:W1:Y:S01]  /*00d0*/  LDCU.128 UR8, c[0x0][0x3a0] ;  /* 0x00007400ff0877ac */ /* 0x000e620008000c00 */
[----:B------:R-:W2:Y:S01]  /*00e0*/  LDCU UR5, c[0x0][0x3b0] ;  /* 0x00007600ff0577ac */ /* 0x000ea20008000800 */
[----:B------:R-:W3:Y:S01]  /*00f0*/  LDCU.64 UR14, c[0x0][0x358] ;  /* 0x00006b00ff0e77ac */ /* 0x000ee20008000a00 */
[----:B------:R-:W4:Y:S01]  /*0100*/  LDCU UR26, c[0x0][0x3b0] ;  /* 0x00007600ff1a77ac */ /* 0x000f220008000800 */
[----:B0-----:R-:W-:Y:S01]  /*0110*/  IMAD R3, R3, UR12, RZ ;  /* 0x0000000c03037c24 */ /* 0x001fe2000f8e02ff */
[----:B------:R-:W0:Y:S01]  /*0120*/  LDCU UR24, c[0x0][0x3ac] ;  /* 0x00007580ff1877ac */ /* 0x000e220008000800 */
[----:B------:R-:W0:Y:S01]  /*0130*/  LDCU UR25, c[0x0][0x3a0] ;  /* 0x00007400ff1977ac */ /* 0x000e220008000800 */
[----:B------:R-:W0:Y:S01]  /*0140*/  LDCU UR27, c[0x0][0x380] ;  /* 0x00007000ff1b77ac */ /* 0x000e220008000800 */
[----:B------:R-:W0:Y:S01]  /*0150*/  LDCU.64 UR16, c[0x0][0x3c0] ;  /* 0x00007800ff1077ac */ /* 0x000e220008000a00 */
[----:B------:R-:W0:Y:S01]  /*0160*/  LDCU.64 UR18, c[0x0][0x390] ;  /* 0x00007200ff1277ac */ /* 0x000e220008000a00 */
[----:B------:R-:W0:Y:S01]  /*0170*/  LDCU.64 UR20, c[0x0][0x388] ;  /* 0x00007100ff1477ac */ /* 0x000e220008000a00 */
[----:B------:R-:W0:Y:S01]  /*0180*/  LDCU.64 UR22, c[0x0][0x3b8] ;  /* 0x00007700ff1677ac */ /* 0x000e220008000a00 */
[----:B-1----:R-:W-:-:S02]  /*0190*/  USHF.R.S32.HI UR6, URZ, 0x1f, UR11 ;  /* 0x0000001fff067899 */ /* 0x002fc4000801140b */
[----:B------:R-:W-:Y:S02]  /*01a0*/  USHF.R.S32.HI UR7, URZ, 0x1f, UR8 ;  /* 0x0000001fff077899 */ /* 0x000fe40008011408 */
[----:B------:R-:W-:Y:S02]  /*01b0*/  UIMAD UR4, UR10, UR9, URZ ;  /* 0x000000090a0472a4 */ /* 0x000fe4000f8e02ff */
[----:B--234-:R-:W-:-:S12]  /*01c0*/  USHF.R.S32.HI UR5, URZ, 0x1f, UR5 ;  /* 0x0000001fff057899 */ /* 0x01cfd80008011405 */
.L_x_12:
[----:B------:R-:W-:Y:S01]  /*01d0*/  LOP3.LUT R4, R2, UR5, RZ, 0xfc, !PT ;  /* 0x0000000502047c12 */ /* 0x000fe2000f8efcff */
[----:B------:R-:W-:Y:S03]  /*01e0*/  BSSY.RECONVERGENT B1, `(.L_x_1) ;  /* 0x000002b000017945 */ /* 0x000fe60003800200 */
[----:B------:R-:W-:-:S13]  /*01f0*/  ISETP.NE.U32.AND P0, PT, R4, RZ, PT ;  /* 0x000000ff0400720c */ /* 0x000fda0003f05070 */
[----:B0-----:R-:W-:Y:S05]  /*0200*/  @!P0 BRA `(.L_x_2) ;  /* 0x0000000000488947 */ /* 0x001fea0003800000 */
[----:B------:R-:W1:Y:S01]  /*0210*/  LDCU UR8, c[0x0][0x3b0] ;  /* 0x00007600ff0877ac */ /* 0x000e620008000800 */
[----:B------:R-:W-:Y:S01]  /*0220*/  IMAD.MOV.U32 R10, RZ, RZ, R0 ;  /* 0x000000ffff0a7224 */ /* 0x000fe200078e0000 */
[----:B------:R-:W-:Y:S01]  /*0230*/  MOV R14, R2 ;  /* 0x00000002000e7202 */ /* 0x000fe20000000f00 */
[----:B------:R-:W-:Y:S01]  /*0240*/  IMAD.U32 R11, RZ, RZ, UR5 ;  /* 0x00000005ff0b7e24 */ /* 0x000fe2000f8e00ff */
[----:B------:R-:W-:Y:S01]  /*0250*/  MOV R12, 0x280 ;  /* 0x00000280000c7802 */ /* 0x000fe20000000f00 */
[----:B-1----:R-:W-:-:S07]  /*0260*/  IMAD.U32 R13, RZ, RZ, UR8 ;  /* 0x00000008ff0d7e24 */ /* 0x002fce000f8e00ff */
[----:B0-----:R-:W-:Y:S05]  /*0270*/  CALL.REL.NOINC `($__internal_0_$__cuda_sm20_div_u64) ;  /* 0x00000008007c7944 */ /* 0x001fea0003c00000 */
[----:B------:R-:W0:Y:S01]  /*0280*/  LDCU UR8, c[0x0][0x3b0] ;  /* 0x00007600ff0877ac */ /* 0x000e220008000800 */
[----:B------:R-:W-:Y:S01]  /*0290*/  MOV R12, R0 ;  /* 0x00000000000c7202 */ /* 0x000fe20000000f00 */
[----:B------:R-:W-:Y:S01]  /*02a0*/  IMAD.MOV.U32 R16, RZ, RZ, R2 ;  /* 0x000000ffff107224 */ /* 0x000fe200078e0002 */
[----:B------:R-:W-:Y:S01]  /*02b0*/  MOV R14, 0x310 ;  /* 0x00000310000e7802 */ /* 0x000fe20000000f00 */
[----:B------:R-:W-:Y:S02]  /*02c0*/  IMAD.U32 R15, RZ, RZ, UR5 ;  /* 0x00000005ff0f7e24 */ /* 0x000fe4000f8e00ff */
[----:B------:R-:W-:Y:S02]  /*02d0*/  IMAD.MOV.U32 R6, RZ, RZ, R8 ;  /* 0x000000ffff067224 */ /* 0x000fe400078e0008 */
[----:B------:R-:W-:Y:S01]  /*02e0*/  IMAD.MOV.U32 R7, RZ, RZ, R9 ;  /* 0x000000ffff077224 */ /* 0x000fe200078e0009 */
[----:B0-----:R-:W-:-:S07]  /*02f0*/  MOV R13, UR8 ;  /* 0x00000008000d7c02 */ /* 0x001fce0008000f00 */
[----:B------:R-:W-:Y:S05]  /*0300*/  CALL.REL.NOINC `($__internal_1_$__cuda_sm20_rem_u64) ;  /* 0x0000000c006c7944 */ /* 0x000fea0003c00000 */
[----:B------:R-:W-:Y:S01]  /*0310*/  MOV R4, R9 ;  /* 0x0000000900047202 */ /* 0x000fe20000000f00 */
[----:B------:R-:W-:Y:S06]  /*0320*/  BRA `(.L_x_3) ;  /* 0x0000000000587947 */ /* 0x000fec0003800000 */
.L_x_2:
[----:B------:R-:W1:Y:S08]  /*0330*/  I2F.U32.RP R6, UR26 ;  /* 0x0000001a00067d06 */ /* 0x000e700008209000 */
[----:B-1----:R-:W1:Y:S02]  /*0340*/  MUFU.RCP R6, R6 ;  /* 0x0000000600067308 */ /* 0x002e640000001000 */
[----:B-1----:R-:W-:-:S06]  /*0350*/  VIADD R4, R6, 0xffffffe ;  /* 0x0ffffffe06047836 */ /* 0x002fcc0000000000 */
[----:B------:R1:W2:Y:S02]  /*0360*/  F2I.FTZ.U32.TRUNC.NTZ R5, R4 ;  /* 0x0000000400057305 */ /* 0x0002a4000021f000 */
[----:B-1----:R-:W-:Y:S02]  /*0370*/  HFMA2 R4, -RZ, RZ, 0, 0 ;  /* 0x00000000ff047431 */ /* 0x002fe400000001ff */
[----:B--2---:R-:W-:-:S04]  /*0380*/  IMAD.MOV R7, RZ, RZ, -R5 ;  /* 0x000000ffff077224 */ /* 0x004fc800078e0a05 */
[----:B------:R-:W-:-:S04]  /*0390*/  IMAD R7, R7, UR26, RZ ;  /* 0x0000001a07077c24 */ /* 0x000fc8000f8e02ff */
[----:B------:R-:W-:Y:S01]  /*03a0*/  IMAD.HI.U32 R5, R5, R7, R4 ;  /* 0x0000000705057227 */ /* 0x000fe200078e0004 */
[----:B------:R-:W-:-:S05]  /*03b0*/  LOP3.LUT R4, RZ, UR26, RZ, 0x33, !PT ;  /* 0x0000001aff047c12 */ /* 0x000fca000f8e33ff */
[----:B------:R-:W-:-:S04]  /*03c0*/  IMAD.HI.U32 R5, R5, R0, RZ ;  /* 0x0000000005057227 */ /* 0x000fc800078e00ff */
[----:B------:R-:W-:-:S04]  /*03d0*/  IMAD.MOV R7, RZ, RZ, -R5 ;  /* 0x000000ffff077224 */ /* 0x000fc800078e0a05 */
[----:B------:R-:W-:-:S05]  /*03e0*/  IMAD R7, R7, UR26, R0 ;  /* 0x0000001a07077c24 */ /* 0x000fca000f8e0200 */
[----:B------:R-:W-:-:S13]  /*03f0*/  ISETP.GE.U32.AND P0, PT, R7, UR26, PT ;  /* 0x0000001a07007c0c */ /* 0x000fda000bf06070 */
[----:B------:R-:W-:Y:S01]  /*0400*/  @P0 VIADD R7, R7, -UR26 ;  /* 0x8000001a07070c36 */ /* 0x000fe20008000000 */
[----:B------:R-:W-:Y:S02]  /*0410*/  @P0 IADD3 R5, PT, PT, R5, 0x1, RZ ;  /* 0x0000000105050810 */ /* 0x000fe40007ffe0ff */
[----:B------:R-:W-:Y:S02]  /*0420*/  ISETP.NE.U32.AND P0, PT, RZ, UR26, PT ;  /* 0x0000001aff007c0c */ /* 0x000fe4000bf05070 */
[----:B------:R-:W-:-:S13]  /*0430*/  ISETP.GE.U32.AND P1, PT, R7, UR26, PT ;  /* 0x0000001a07007c0c */ /* 0x000fda000bf26070 */
[----:B------:R-:W-:Y:S02]  /*0440*/  @P1 VIADD R5, R5, 0x1 ;  /* 0x0000000105051836 */ /* 0x000fe40000000000 */
[----:B------:R-:W-:-:S03]  /*0450*/  @P1 VIADD R7, R7, -UR26 ;  /* 0x8000001a07071c36 */ /* 0x000fc60008000000 */
[C---:B------:R-:W-:Y:S02]  /*0460*/  SEL R6, R4.reuse, R5, !P0 ;  /* 0x0000000504067207 */ /* 0x040fe40004000000 */
[----:B------:R-:W-:Y:S02]  /*0470*/  SEL R4, R4, R7, !P0 ;  /* 0x0000000704047207 */ /* 0x000fe40004000000 */
[----:B------:R-:W-:-:S07]  /*0480*/  MOV R7, RZ ;  /* 0x000000ff00077202 */ /* 0x000fce0000000f00 */
.L_x_3:
[----:B0-----:R-:W-:Y:S05]  /*0490*/  BSYNC.RECONVERGENT B1 ;  /* 0x0000000000017941 */ /* 0x001fea0003800200 */
.L_x_1:
[----:B------:R-:W0:Y:S01]  /*04a0*/  LDCU UR8, c[0x0][0x3ac] ;  /* 0x00007580ff0877ac */ /* 0x000e220008000800 */
[----:B------:R-:W-:Y:S01]  /*04b0*/  IMAD.MOV.U32 R12, RZ, RZ, R6 ;  /* 0x000000ffff0c7224 */ /* 0x000fe200078e0006 */
[----:B------:R-:W-:Y:S01]  /*04c0*/  MOV R15, UR6 ;  /* 0x00000006000f7c02 */ /* 0x000fe20008000f00 */
[----:B------:R-:W-:Y:S01]  /*04d0*/  IMAD.MOV.U32 R16, RZ, RZ, R7 ;  /* 0x000000ffff107224 */ /* 0x000fe200078e0007 */
[----:B------:R-:W-:Y:S01]  /*04e0*/  MOV R14, 0x510 ;  /* 0x00000510000e7802 */ /* 0x000fe20000000f00 */
[----:B0-----:R-:W-:-:S07]  /*04f0*/  IMAD.U32 R13, RZ, RZ, UR8 ;  /* 0x00000008ff0d7e24 */ /* 0x001fce000f8e00ff */
[----:B------:R-:W-:Y:S05]  /*0500*/  CALL.REL.NOINC `($__internal_1_$__cuda_sm20_rem_u64) ;  /* 0x0000000800ec7944 */ /* 0x000fea0003c00000 */
[----:B------:R-:W-:Y:S01]  /*0510*/  LOP3.LUT R5, R7, UR6, RZ, 0xfc, !PT ;  /* 0x0000000607057c12 */ /* 0x000fe2000f8efcff */
[----:B------:R-:W-:Y:S03]  /*0520*/  BSSY.RECONVERGENT B1, `(.L_x_4) ;  /* 0x0000022000017945 */ /* 0x000fe60003800200 */
[----:B------:R-:W-:Y:S01]  /*0530*/  ISETP.NE.U32.AND P0, PT, R5, RZ, PT ;  /* 0x000000ff0500720c */ /* 0x000fe20003f05070 */
[----:B------:R-:W-:-:S12]  /*0540*/  IMAD.MOV.U32 R5, RZ, RZ, R9 ;  /* 0x000000ffff057224 */ /* 0x000fd800078e0009 */
[----:B------:R-:W-:Y:S05]  /*0550*/  @!P0 BRA `(.L_x_5) ;  /* 0x0000000000288947 */ /* 0x000fea0003800000 */
[----:B------:R-:W0:Y:S01]  /*0560*/  LDCU UR8, c[0x0][0x3ac] ;  /* 0x00007580ff0877ac */ /* 0x000e220008000800 */
[----:B------:R-:W-:Y:S01]  /*0570*/  MOV R10, R6 ;  /* 0x00000006000a7202 */ /* 0x000fe20000000f00 */
[----:B------:R-:W-:Y:S01]  /*0580*/  IMAD.MOV.U32 R14, RZ, RZ, R7 ;  /* 0x000000ffff0e7224 */ /* 0x000fe200078e0007 */
[----:B------:R-:W-:Y:S01]  /*0590*/  MOV R12, 0x5d0 ;  /* 0x000005d0000c7802 */ /* 0x000fe20000000f00 */
[----:B------:R-:W-:Y:S01]  /*05a0*/  IMAD.U32 R11, RZ, RZ, UR6 ;  /* 0x00000006ff0b7e24 */ /* 0x000fe2000f8e00ff */
[----:B0-----:R-:W-:-:S07]  /*05b0*/  MOV R13, UR8 ;  /* 0x00000008000d7c02 */ /* 0x001fce0008000f00 */
[----:B------:R-:W-:Y:S05]  /*05c0*/  CALL.REL.NOINC `($__internal_0_$__cuda_sm20_div_u64) ;  /* 0x0000000400a87944 */ /* 0x000fea0003c00000 */
[----:B------:R-:W-:Y:S02]  /*05d0*/  IMAD.MOV.U32 R6, RZ, RZ, R8 ;  /* 0x000000ffff067224 */ /* 0x000fe400078e0008 */
[----:B------:R-:W-:Y:S01]  /*05e0*/  IMAD.MOV.U32 R7, RZ, RZ, R9 ;  /* 0x000000ffff077224 */ /* 0x000fe200078e0009 */
[----:B------:R-:W-:Y:S06]  /*05f0*/  BRA `(.L_x_6) ;  /* 0x0000000000507947 */ /* 0x000fec0003800000 */
.L_x_5:
[----:B------:R-:W0:Y:S01]  /*0600*/  I2F.U32.RP R7, UR24 ;  /* 0x0000001800077d06 */ /* 0x000e220008209000 */
[----:B------:R-:W-:-:S07]  /*0610*/  ISETP.NE.U32.AND P2, PT, RZ, UR24, PT ;  /* 0x00000018ff007c0c */ /* 0x000fce000bf45070 */
[----:B0-----:R-:W0:Y:S02]  /*0620*/  MUFU.RCP R7, R7 ;  /* 0x0000000700077308 */ /* 0x001e240000001000 */
[----:B0-----:R-:W-:Y:S01]  /*0630*/  IADD3 R8, PT, PT, R7, 0xffffffe, RZ ;  /* 0x0ffffffe07087810 */ /* 0x001fe20007ffe0ff */
[----:B------:R-:W-:-:S05]  /*0640*/  IMAD.MOV.U32 R7, RZ, RZ, RZ ;  /* 0x000000ffff077224 */ /* 0x000fca00078e00ff */
[----:B------:R0:W1:Y:S02]  /*0650*/  F2I.FTZ.U32.TRUNC.NTZ R9, R8 ;  /* 0x0000000800097305 */ /* 0x000064000021f000 */
[----:B0-----:R-:W-:Y:S02]  /*0660*/  IMAD.MOV.U32 R8, RZ, RZ, RZ ;  /* 0x000000ffff087224 */ /* 0x001fe400078e00ff */
[----:B-1----:R-:W-:-:S04]  /*0670*/  IMAD.MOV R11, RZ, RZ, -R9 ;  /* 0x000000ffff0b7224 */ /* 0x002fc800078e0a09 */
[----:B------:R-:W-:-:S04]  /*0680*/  IMAD R11, R11, UR24, RZ ;  /* 0x000000180b0b7c24 */ /* 0x000fc8000f8e02ff */
[----:B------:R-:W-:-:S06]  /*0690*/  IMAD.HI.U32 R9, R9, R11, R8 ;  /* 0x0000000b09097227 */ /* 0x000fcc00078e0008 */
[----:B------:R-:W-:-:S05]  /*06a0*/  IMAD.HI.U32 R9, R9, R6, RZ ;  /* 0x0000000609097227 */ /* 0x000fca00078e00ff */
[----:B------:R-:W-:-:S05]  /*06b0*/  IADD3 R11, PT, PT, -R9, RZ, RZ ;  /* 0x000000ff090b7210 */ /* 0x000fca0007ffe1ff */
[----:B------:R-:W-:-:S05]  /*06c0*/  IMAD R6, R11, UR24, R6 ;  /* 0x000000180b067c24 */ /* 0x000fca000f8e0206 */
[----:B------:R-:W-:-:S13]  /*06d0*/  ISETP.GE.U32.AND P0, PT, R6, UR24, PT ;  /* 0x0000001806007c0c */ /* 0x000fda000bf06070 */
[----:B------:R-:W-:Y:S02]  /*06e0*/  @P0 VIADD R6, R6, -UR24 ;  /* 0x8000001806060c36 */ /* 0x000fe40008000000 */
[----:B------:R-:W-:-:S03]  /*06f0*/  @P0 VIADD R9, R9, 0x1 ;  /* 0x0000000109090836 */ /* 0x000fc60000000000 */
[----:B------:R-:W-:-:S13]  /*0700*/  ISETP.GE.U32.AND P1, PT, R6, UR24, PT ;  /* 0x0000001806007c0c */ /* 0x000fda000bf26070 */
[----:B------:R-:W-:Y:S02]  /*0710*/  @P1 IADD3 R9, PT, PT, R9, 0x1, RZ ;  /* 0x0000000109091810 */ /* 0x000fe40007ffe0ff */
[----:B------:R-:W-:-:S05]  /*0720*/  @!P2 LOP3.LUT R9, RZ, UR24, RZ, 0x33, !PT ;  /* 0x00000018ff09ac12 */ /* 0x000fca000f8e33ff */
[----:B------:R-:W-:-:S07]  /*0730*/  IMAD.MOV.U32 R6, RZ, RZ, R9 ;  /* 0x000000ffff067224 */ /* 0x000fce00078e0009 */
.L_x_6:
[----:B------:R-:W-:Y:S05]  /*0740*/  BSYNC.RECONVERGENT B1 ;  /* 0x0000000000017941 */ /* 0x000fea0003800200 */
.L_x_4:
[----:B------:R-:W-:Y:S01]  /*0750*/  LOP3.LUT R8, R7, UR7, RZ, 0xfc, !PT ;  /* 0x0000000707087c12 */ /* 0x000fe2000f8efcff */
[----:B------:R-:W-:Y:S03]  /*0760*/  BSSY.RECONVERGENT B1, `(.L_x_7) ;  /* 0x0000028000017945 */ /* 0x000fe60003800200 */
[----:B------:R-:W-:-:S13]  /*0770*/  ISETP.NE.U32.AND P0, PT, R8, RZ, PT ;  /* 0x000000ff0800720c */ /* 0x000fda0003f05070 */
        /* <DEDUP_REMOVED lines=8> */
[----:B------:R-:W0:Y:S01]  /*0800*/  LDCU UR8, c[0x0][0x3a0] ;  /* 0x00007400ff0877ac */ /* 0x000e220008000800 */
[----:B------:R-:W-:Y:S01]  /*0810*/  IMAD.MOV.U32 R12, RZ, RZ, R6 ;  /* 0x000000ffff0c7224 */ /* 0x000fe200078e0006 */
[----:B------:R-:W-:Y:S01]  /*0820*/  MOV R6, R8 ;  /* 0x0000000800067202 */ /* 0x000fe20000000f00 */
[----:B------:R-:W-:Y:S01]  /*0830*/  IMAD.MOV.U32 R16, RZ, RZ, R7 ;  /* 0x000000ffff107224 */ /* 0x000fe200078e0007 */
[----:B------:R-:W-:Y:S01]  /*0840*/  MOV R14, 0x880 ;  /* 0x00000880000e7802 */ /* 0x000fe20000000f00 */
[----:B------:R-:W-:Y:S02]  /*0850*/  IMAD.U32 R15, RZ, RZ, UR7 ;  /* 0x00000007ff0f7e24 */ /* 0x000fe4000f8e00ff */
[----:B0-----:R-:W-:-:S07]  /*0860*/  IMAD.U32 R13, RZ, RZ, UR8 ;  /* 0x00000008ff0d7e24 */ /* 0x001fce000f8e00ff */
[----:B------:R-:W-:Y:S05]  /*0870*/  CALL.REL.NOINC `($__internal_1_$__cuda_sm20_rem_u64) ;  /* 0x0000000800107944 */ /* 0x000fea0003c00000 */
[----:B------:R-:W-:Y:S05]  /*0880*/  BRA `(.L_x_9) ;  /* 0x0000000000547947 */ /* 0x000fea0003800000 */
.L_x_8:
[----:B------:R-:W0:Y:S08]  /*0890*/  I2F.U32.RP R7, UR25 ;  /* 0x0000001900077d06 */ /* 0x000e300008209000 */
[----:B0-----:R-:W0:Y:S02]  /*08a0*/  MUFU.RCP R7, R7 ;  /* 0x0000000700077308 */ /* 0x001e240000001000 */
[----:B0-----:R-:W-:-:S02]  /*08b0*/  IADD3 R8, PT, PT, R7, 0xffffffe, RZ ;  /* 0x0ffffffe07087810 */ /* 0x001fc40007ffe0ff */
[----:B------:R-:W-:-:S04]  /*08c0*/  LOP3.LUT R7, RZ, UR25, RZ, 0x33, !PT ;  /* 0x00000019ff077c12 */ /* 0x000fc8000f8e33ff */
        /* <DEDUP_REMOVED lines=10> */
[----:B------:R-:W-:Y:S01]  /*0970*/  @P0 VIADD R9, R9, 0x1 ;  /* 0x0000000109090836 */ /* 0x000fe20000000000 */
[----:B------:R-:W-:Y:S02]  /*0980*/  ISETP.NE.U32.AND P0, PT, RZ, UR25, PT ;  /* 0x00000019ff007c0c */ /* 0x000fe4000bf05070 */
[----:B------:R-:W-:-:S13]  /*0990*/  ISETP.GE.U32.AND P1, PT, R10, UR25, PT ;  /* 0x000000190a007c0c */ /* 0x000fda000bf26070 */
[----:B------:R-:W-:Y:S01]  /*09a0*/  @P1 IADD3 R9, PT, PT, R9, 0x1, RZ ;  /* 0x0000000109091810 */ /* 0x000fe20007ffe0ff */
[----:B------:R-:W-:-:S03]  /*09b0*/  @P1 VIADD R10, R10, -UR25 ;  /* 0x800000190a0a1c36 */ /* 0x000fc60008000000 */
[C---:B------:R-:W-:Y:S02]  /*09c0*/  SEL R6, R7.reuse, R9, !P0 ;  /* 0x0000000907067207 */ /* 0x040fe40004000000 */
[----:B------:R-:W-:-:S07]  /*09d0*/  SEL R9, R7, R10, !P0 ;  /* 0x0000000a07097207 */ /* 0x000fce0004000000 */
.L_x_9:
[----:B------:R-:W-:Y:S05]  /*09e0*/  BSYNC.RECONVERGENT B1 ;  /* 0x0000000000017941 */ /* 0x000fea0003800200 */
.L_x_7:
[----:B------:R-:W-:Y:S01]  /*09f0*/  UIMAD UR8, UR26, UR24, URZ ;  /* 0x000000181a0872a4 */ /* 0x000fe2000f8e02ff */
[C---:B------:R-:W-:Y:S02]  /*0a00*/  IMAD R7, R6.reuse, UR25, R9 ;  /* 0x0000001906077c24 */ /* 0x040fe4000f8e0209 */
[----:B------:R-:W-:Y:S02]  /*0a10*/  IMAD R10, R6, 0x5, RZ ;  /* 0x00000005060a7824 */ /* 0x000fe400078e02ff */
[----:B------:R-:W-:Y:S02]  /*0a20*/  IMAD R6, R5, UR26, R4 ;  /* 0x0000001a05067c24 */ /* 0x000fe4000f8e0204 */
[----:B------:R-:W-:Y:S01]  /*0a30*/  IMAD R7, R7, UR8, RZ ;  /* 0x0000000807077c24 */ /* 0x000fe2000f8e02ff */
[----:B------:R-:W-:Y:S02]  /*0a40*/  SHF.R.S32.HI R5, RZ, 0x1f, R10 ;  /* 0x0000001fff057819 */ /* 0x000fe4000001140a */
[----:B------:R-:W-:-:S02]  /*0a50*/  SHF.R.S32.HI R8, RZ, 0x1f, R6 ;  /* 0x0000001fff087819 */ /* 0x000fc40000011406 */
[C---:B------:R-:W-:Y:S02]  /*0a60*/  IADD3 R6, P1, PT, R7.reuse, R6, RZ ;  /* 0x0000000607067210 */ /* 0x040fe40007f3e0ff */
[----:B------:R-:W-:Y:S02]  /*0a70*/  LEA R4, P0, R10, UR16, 0x2 ;  /* 0x000000100a047c11 */ /* 0x000fe4000f8010ff */
[----:B------:R-:W-:Y:S01]  /*0a80*/  LEA.HI.X.SX32 R7, R7, R8, 0x1, P1 ;  /* 0x0000000807077211 */ /* 0x000fe200008f0eff */
[----:B------:R-:W-:Y:S01]  /*0a90*/  IMAD.SHL.U32 R11, R6, 0x4, RZ ;  /* 0x00000004060b7824 */ /* 0x000fe200078e00ff */
[----:B------:R-:W-:Y:S02]  /*0aa0*/  LEA.HI.X R5, R10, UR17, R5, 0x2, P0 ;  /* 0x000000110a057c11 */ /* 0x000fe400080f1405 */
[----:B------:R-:W-:Y:S02]  /*0ab0*/  SHF.L.U64.HI R10, R6, 0x2, R7 ;  /* 0x00000002060a7819 */ /* 0x000fe40000010207 */
[----:B------:R-:W-:Y:S01]  /*0ac0*/  IADD3 R6, P0, PT, R11, UR18, RZ ;  /* 0x000000120b067c10 */ /* 0x000fe2000ff1e0ff */
[----:B------:R-:W2:Y:S03]  /*0ad0*/  LDG.E R4, desc[UR14][R4.64] ;  /* 0x0000000e04047981 */ /* 0x000ea6000c1e1900 */
[----:B------:R-:W-:-:S05]  /*0ae0*/  IADD3.X R7, PT, PT, R10, UR19, RZ, P0, !PT ;  /* 0x000000130a077c10 */ /* 0x000fca00087fe4ff */
[----:B------:R-:W3:Y:S01]  /*0af0*/  LDG.E R12, desc[UR14][R6.64] ;  /* 0x0000000e060c7981 */ /* 0x000ee2000c1e1900 */
[----:B------:R-:W-:Y:S01]  /*0b00*/  BSSY.RECONVERGENT B1, `(.L_x_10) ;  /* 0x000000f000017945 */ /* 0x000fe20003800200 */
[----:B--2---:R-:W0:Y:S01]  /*0b10*/  F2I.TRUNC.NTZ R8, R4 ;  /* 0x0000000400087305 */ /* 0x004e22000020f100 */
[----:B---3--:R-:W-:Y:S01]  /*0b20*/  ISETP.NE.AND P0, PT, R12, -0x1, PT ;  /* 0xffffffff0c00780c */ /* 0x008fe20003f05270 */
[----:B0-----:R-:W-:-:S12]  /*0b30*/  IMAD R8, R8, UR25, R9 ;  /* 0x0000001908087c24 */ /* 0x001fd8000f8e0209 */
[----:B------:R-:W-:Y:S05]  /*0b40*/  @!P0 BRA `(.L_x_11) ;  /* 0x0000000000288947 */ /* 0x000fea0003800000 */
[----:B------:R-:W-:-:S04]  /*0b50*/  IADD3 R4, P0, PT, R11, UR20, RZ ;  /* 0x000000140b047c10 */ /* 0x000fc8000ff1e0ff */
[----:B------:R-:W-:-:S06]  /*0b60*/  IADD3.X R5, PT, PT, R10, UR21, RZ, P0, !PT ;  /* 0x000000150a057c10 */ /* 0x000fcc00087fe4ff */
[----:B------:R-:W2:Y:S01]  /*0b70*/  LDG.E R5, desc[UR14][R4.64] ;  /* 0x0000000e04057981 */ /* 0x000ea2000c1e1900 */
[----:B------:R-:W-:-:S05]  /*0b80*/  IMAD R6, R8, UR4, RZ ;  /* 0x0000000408067c24 */ /* 0x000fca000f8e02ff */
[----:B------:R-:W-:Y:S02]  /*0b90*/  SHF.R.S32.HI R7, RZ, 0x1f, R6 ;  /* 0x0000001fff077819 */ /* 0x000fe40000011406 */
[----:B------:R-:W-:-:S04]  /*0ba0*/  IADD3 R8, P0, PT, R12, R6, RZ ;  /* 0x000000060c087210 */ /* 0x000fc80007f1e0ff */
[----:B------:R-:W-:Y:S02]  /*0bb0*/  LEA.HI.X.SX32 R7, R12, R7, 0x1, P0 ;  /* 0x000000070c077211 */ /* 0x000fe400000f0eff */
[----:B------:R-:W-:-:S04]  /*0bc0*/  LEA R6, P0, R8, UR22, 0x2 ;  /* 0x0000001608067c11 */ /* 0x000fc8000f8010ff */
[----:B------:R-:W-:-:S05]  /*0bd0*/  LEA.HI.X R7, R8, UR23, R7, 0x2, P0 ;  /* 0x0000001708077c11 */ /* 0x000fca00080f1407 */
[----:B--2---:R0:W-:Y:S04]  /*0be0*/  REDG.E.ADD.F32.FTZ.RN.STRONG.GPU desc[UR14][R6.64], R5 ;  /* 0x00000005060079a6 */ /* 0x0041e8000c12f30e */
.L_x_11:
[----:B------:R-:W-:Y:S05]  /*0bf0*/  BSYNC.RECONVERGENT B1 ;  /* 0x0000000000017941 */ /* 0x000fea0003800200 */
.L_x_10:
[----:B------:R-:W-:-:S04]  /*0c00*/  IADD3 R0, P0, PT, R3, R0, RZ ;  /* 0x0000000003007210 */ /* 0x000fc80007f1e0ff */
[----:B------:R-:W-:Y:S02]  /*0c10*/  IADD3.X R2, PT, PT, RZ, R2, RZ, P0, !PT ;  /* 0x00000002ff027210 */ /* 0x000fe400007fe4ff */
[----:B------:R-:W-:-:S04]  /*0c20*/  ISETP.GE.U32.AND P0, PT, R0, UR27, PT ;  /* 0x0000001b00007c0c */ /* 0x000fc8000bf06070 */
[----:B------:R-:W-:-:S13]  /*0c30*/  ISETP.GE.U32.AND.EX P0, PT, R2, UR13, PT, P0 ;  /* 0x0000000d02007c0c */ /* 0x000fda000bf06100 */
[----:B------:R-:W-:Y:S05]  /*0c40*/  @!P0 BRA `(.L_x_12) ;  /* 0xfffffff400608947 */ /* 0x000fea000383ffff */
[----:B------:R-:W-:Y:S05]  /*0c50*/  BSYNC.RECONVERGENT B0 ;  /* 0x0000000000007941 */ /* 0x000fea0003800200 */
.L_x_0:
[----:B------:R-:W-:Y:S05]  /*0c60*/  EXIT ;  /* 0x000000000000794d */ /* 0x000fea0003800000 */
        .weak           $__internal_0_$__cuda_sm20_div_u64
        .type           $__internal_0_$__cuda_sm20_div_u64,@function
        .size           $__internal_0_$__cuda_sm20_div_u64,($__internal_1_$__cuda_sm20_rem_u64 - $__internal_0_$__cuda_sm20_div_u64)
$__internal_0_$__cuda_sm20_div_u64:
[----:B------:R-:W-:Y:S02]  /*0c70*/  IMAD.MOV.U32 R18, RZ, RZ, R13 ;  /* 0x000000ffff127224 */ /* 0x000fe400078e000d */
[----:B------:R-:W-:-:S04]  /*0c80*/  IMAD.MOV.U32 R19, RZ, RZ, R11 ;  /* 0x000000ffff137224 */ /* 0x000fc800078e000b */
[----:B------:R-:W0:Y:S08]  /*0c90*/  I2F.U64.RP R15, R18 ;  /* 0x00000012000f7312 */ /* 0x000e300000309000 */
[----:B0-----:R-:W0:Y:S02]  /*0ca0*/  MUFU.RCP R15, R15 ;  /* 0x0000000f000f7308 */ /* 0x001e240000001000 */
[----:B0-----:R-:W-:-:S06]  /*0cb0*/  IADD3 R8, PT, PT, R15, 0x1ffffffe, RZ ;  /* 0x1ffffffe0f087810 */ /* 0x001fcc0007ffe0ff */
[----:B------:R-:W0:Y:S02]  /*0cc0*/  F2I.U64.TRUNC R8, R8 ;  /* 0x0000000800087311 */ /* 0x000e24000020d800 */
[----:B0-----:R-:W-:-:S04]  /*0cd0*/  IMAD.WIDE.U32 R16, R8, R13, RZ ;  /* 0x0000000d08107225 */ /* 0x001fc800078e00ff */
[----:B------:R-:W-:Y:S01]  /*0ce0*/  IMAD R17, R8, R11, R17 ;  /* 0x0000000b08117224 */ /* 0x000fe200078e0211 */
[----:B------:R-:W-:-:S03]  /*0cf0*/  IADD3 R21, P0, PT, RZ, -R16, RZ ;  /* 0x80000010ff157210 */ /* 0x000fc60007f1e0ff */
[----:B------:R-:W-:Y:S02]  /*0d00*/  IMAD R17, R9, R13, R17 ;  /* 0x0000000d09117224 */ /* 0x000fe400078e0211 */
[----:B------:R-:W-:-:S04]  /*0d10*/  IMAD.HI.U32 R16, R8, R21, RZ ;  /* 0x0000001508107227 */ /* 0x000fc800078e00ff */
[----:B------:R-:W-:Y:S02]  /*0d20*/  IMAD.X R23, RZ, RZ, ~R17, P0 ;  /* 0x000000ffff177224 */ /* 0x000fe400000e0e11 */
[----:B------:R-:W-:Y:S02]  /*0d30*/  IMAD.MOV.U32 R17, RZ, RZ, R8 ;  /* 0x000000ffff117224 */ /* 0x000fe400078e0008 */
[-C--:B------:R-:W-:Y:S02]  /*0d40*/  IMAD R19, R9, R23.reuse, RZ ;  /* 0x0000001709137224 */ /* 0x080fe400078e02ff */
[----:B------:R-:W-:-:S04]  /*0d50*/  IMAD.WIDE.U32 R16, P0, R8, R23, R16 ;  /* 0x0000001708107225 */ /* 0x000fc80007800010 */
[----:B------:R-:W-:-:S04]  /*0d60*/  IMAD.HI.U32 R15, R9, R23, RZ ;  /* 0x00000017090f7227 */ /* 0x000fc800078e00ff */
[----:B------:R-:W-:Y:S01]  /*0d70*/  IMAD.HI.U32 R16, P1, R9, R21, R16 ;  /* 0x0000001509107227 */ /* 0x000fe20007820010 */
[----:B------:R-:W-:-:S04]  /*0d80*/  IADD3.X R15, PT, PT, R15, R9, RZ, P0, !PT ;  /* 0x000000090f0f7210 */ /* 0x000fc800007fe4ff */
[----:B------:R-:W-:-:S04]  /*0d90*/  IADD3 R17, P2, PT, R19, R16, RZ ;  /* 0x0000001013117210 */ /* 0x000fc80007f5e0ff */
[----:B------:R-:W-:Y:S01]  /*0da0*/  IADD3.X R15, PT, PT, RZ, RZ, R15, P2, P1 ;  /* 0x000000ffff0f7210 */ /* 0x000fe200017e240f */
[----:B------:R-:W-:-:S04]  /*0db0*/  IMAD.WIDE.U32 R8, R17, R13, RZ ;  /* 0x0000000d11087225 */ /* 0x000fc800078e00ff */
[----:B------:R-:W-:Y:S01]  /*0dc0*/  IMAD R16, R17, R11, R9 ;  /* 0x0000000b11107224 */ /* 0x000fe200078e0209 */
[----:B------:R-:W-:-:S03]  /*0dd0*/  IADD3 R9, P0, PT, RZ, -R8, RZ ;  /* 0x80000008ff097210 */ /* 0x000fc60007f1e0ff */
[----:B------:R-:W-:Y:S02]  /*0de0*/  IMAD R8, R15, R13, R16 ;  /* 0x0000000d0f087224 */ /* 0x000fe400078e0210 */
[----:B------:R-:W-:-:S04]  /*0df0*/  IMAD.HI.U32 R16, R17, R9, RZ ;  /* 0x0000000911107227 */ /* 0x000fc800078e00ff */
[----:B------:R-:W-:-:S04]  /*0e00*/  IMAD.X R8, RZ, RZ, ~R8, P0 ;  /* 0x000000ffff087224 */ /* 0x000fc800000e0e08 */
[----:B------:R-:W-:-:S04]  /*0e10*/  IMAD.WIDE.U32 R16, P0, R17, R8, R16 ;  /* 0x0000000811107225 */ /* 0x000fc80007800010 */
[C---:B------:R-:W-:Y:S02]  /*0e20*/  IMAD R18, R15.reuse, R8, RZ ;  /* 0x000000080f127224 */ /* 0x040fe400078e02ff */
[----:B------:R-:W-:-:S04]  /*0e30*/  IMAD.HI.U32 R17, P1, R15, R9, R16 ;  /* 0x000000090f117227 */ /* 0x000fc80007820010 */
[----:B------:R-:W-:Y:S02]  /*0e40*/  HFMA2 R9, -RZ, RZ, 0, 0 ;  /* 0x00000000ff097431 */ /* 0x000fe400000001ff */
[----:B------:R-:W-:Y:S01]  /*0e50*/  IMAD.HI.U32 R8, R15, R8, RZ ;  /* 0x000000080f087227 */ /* 0x000fe200078e00ff */
[----:B------:R-:W-:-:S03]  /*0e60*/  IADD3 R17, P2, PT, R18, R17, RZ ;  /* 0x0000001112117210 */ /* 0x000fc60007f5e0ff */
[----:B------:R-:W-:Y:S02]  /*0e70*/  IMAD.X R15, R8, 0x1, R15, P0 ;  /* 0x00000001080f7824 */ /* 0x000fe400000e060f */
[----:B------:R-:W-:-:S03]  /*0e80*/  IMAD.HI.U32 R8, R17, R10, RZ ;  /* 0x0000000a11087227 */ /* 0x000fc600078e00ff */
[----:B------:R-:W-:Y:S01]  /*0e90*/  IADD3.X R15, PT, PT, RZ, RZ, R15, P2, P1 ;  /* 0x000000ffff0f7210 */ /* 0x000fe200017e240f */
[----:B------:R-:W-:-:S04]  /*0ea0*/  IMAD.WIDE.U32 R8, R17, R14, R8 ;  /* 0x0000000e11087225 */ /* 0x000fc800078e0008 */
[C---:B------:R-:W-:Y:S02]  /*0eb0*/  IMAD R17, R15.reuse, R14, RZ ;  /* 0x0000000e0f117224 */ /* 0x040fe400078e02ff */
[----:B------:R-:W-:-:S04]  /*0ec0*/  IMAD.HI.U32 R8, P0, R15, R10, R8 ;  /* 0x0000000a0f087227 */ /* 0x000fc80007800008 */
[----:B------:R-:W-:Y:S01]  /*0ed0*/  IMAD.HI.U32 R15, R15, R14, RZ ;  /* 0x0000000e0f0f7227 */ /* 0x000fe200078e00ff */
[----:B------:R-:W-:-:S03]  /*0ee0*/  IADD3 R16, P1, PT, R17, R8, RZ ;  /* 0x0000000811107210 */ /* 0x000fc60007f3e0ff */
[----:B------:R-:W-:Y:S02]  /*0ef0*/  IMAD.X R15, RZ, RZ, R15, P0 ;  /* 0x000000ffff0f7224 */ /* 0x000fe400000e060f */
[----:B------:R-:W-:-:S03]  /*0f00*/  IMAD.WIDE.U32 R8, R16, R13, RZ ;  /* 0x0000000d10087225 */ /* 0x000fc600078e00ff */
[----:B------:R-:W-:Y:S01]  /*0f10*/  IADD3.X R18, PT, PT, RZ, R15, RZ, P1, !PT ;  /* 0x0000000fff127210 */ /* 0x000fe20000ffe4ff */
[----:B------:R-:W-:Y:S01]  /*0f20*/  IMAD R9, R16, R11, R9 ;  /* 0x0000000b10097224 */ /* 0x000fe200078e0209 */
[----:B------:R-:W-:-:S03]  /*0f30*/  IADD3 R20, P1, PT, -R8, R10, RZ ;  /* 0x0000000a08147210 */ /* 0x000fc60007f3e1ff */
[-C--:B------:R-:W-:Y:S01]  /*0f40*/  IMAD R9, R18, R13.reuse, R9 ;  /* 0x0000000d12097224 */ /* 0x080fe200078e0209 */
[----:B------:R-:W-:Y:S02]  /*0f50*/  ISETP.GE.U32.AND P0, PT, R20, R13, PT ;  /* 0x0000000d1400720c */ /* 0x000fe40003f06070 */
[----:B------:R-:W-:Y:S01]  /*0f60*/  IADD3 R8, P2, PT, -R13, R20, RZ ;  /* 0x000000140d087210 */ /* 0x000fe20007f5e1ff */
[----:B------:R-:W-:Y:S01]  /*0f70*/  IMAD.X R14, R14, 0x1, ~R9, P1 ;  /* 0x000000010e0e7824 */ /* 0x000fe200008e0e09 */
[----:B------:R-:W-:-:S04]  /*0f80*/  IADD3 R15, P1, PT, R16, 0x1, RZ ;  /* 0x00000001100f7810 */ /* 0x000fc80007f3e0ff */
[----:B------:R-:W-:Y:S01]  /*0f90*/  ISETP.GE.U32.AND.EX P0, PT, R14, R11, PT, P0 ;  /* 0x0000000b0e00720c */ /* 0x000fe20003f06100 */
[----:B------:R-:W-:Y:S01]  /*0fa0*/  IMAD.X R9, RZ, RZ, R18, P1 ;  /* 0x000000ffff097224 */ /* 0x000fe200008e0612 */
[----:B------:R-:W-:Y:S02]  /*0fb0*/  IADD3.X R10, PT, PT, ~R11, R14, RZ, P2, !PT ;  /* 0x0000000e0b0a7210 */ /* 0x000fe400017fe5ff */
[----:B------:R-:W-:Y:S02]  /*0fc0*/  SEL R8, R8, R20, P0 ;  /* 0x0000001408087207 */ /* 0x000fe40000000000 */
[----:B------:R-:W-:Y:S02]  /*0fd0*/  SEL R15, R15, R16, P0 ;  /* 0x000000100f0f7207 */ /* 0x000fe40000000000 */
[----:B------:R-:W-:Y:S02]  /*0fe0*/  SEL R10, R10, R14, P0 ;  /* 0x0000000e0a0a7207 */ /* 0x000fe40000000000 */
[----:B------:R-:W-:-:S02]  /*0ff0*/  SEL R18, R9, R18, P0 ;  /* 0x0000001209127207 */ /* 0x000fc40000000000 */
[----:B------:R-:W-:Y:S02]  /*1000*/  ISETP.GE.U32.AND P0, PT, R8, R13, PT ;  /* 0x0000000d0800720c */ /* 0x000fe40003f06070 */
[----:B------:R-:W-:Y:S02]  /*1010*/  IADD3 R8, P2, PT, R15, 0x1, RZ ;  /* 0x000000010f087810 */ /* 0x000fe40007f5e0ff */
[----:B------:R-:W-:Y:S01]  /*1020*/  ISETP.NE.U32.AND P1, PT, R13, RZ, PT ;  /* 0x000000ff0d00720c */ /* 0x000fe20003f25070 */
[----:B------:R-:W-:Y:S01]  /*1030*/  IMAD.MOV.U32 R13, RZ, RZ, 0x0 ;  /* 0x00000000ff0d7424 */ /* 0x000fe200078e00ff */
[----:B------:R-:W-:Y:S02]  /*1040*/  ISETP.GE.U32.AND.EX P0, PT, R10, R11, PT, P0 ;  /* 0x0000000b0a00720c */ /* 0x000fe40003f06100 */
[----:B------:R-:W-:Y:S02]  /*1050*/  IADD3.X R9, PT, PT, RZ, R18, RZ, P2, !PT ;  /* 0x00000012ff097210 */ /* 0x000fe400017fe4ff */
[----:B------:R-:W-:-:S02]  /*1060*/  ISETP.NE.AND.EX P1, PT, R11, RZ, PT, P1 ;  /* 0x000000ff0b00720c */ /* 0x000fc40003f25310 */
[----:B------:R-:W-:Y:S02]  /*1070*/  SEL R8, R8, R15, P0 ;  /* 0x0000000f08087207 */ /* 0x000fe40000000000 */
[----:B------:R-:W-:Y:S02]  /*1080*/  SEL R9, R9, R18, P0 ;  /* 0x0000001209097207 */ /* 0x000fe40000000000 */
[----:B------:R-:W-:Y:S02]  /*1090*/  SEL R8, R8, 0xffffffff, P1 ;  /* 0xffffffff08087807 */ /* 0x000fe40000800000 */
[----:B------:R-:W-:Y:S01]  /*10a0*/  SEL R9, R9, 0xffffffff, P1 ;  /* 0xffffffff09097807 */ /* 0x000fe20000800000 */
[----:B------:R-:W-:Y:S06]  /*10b0*/  RET.REL.NODEC R12 `(_ZN6caffe270_GLOBAL__N__46_tmpxft_000073d0_00000000_7_roi_pool_op_cpp1_ii_1647679315ROIPoolBackwardIfEEviPKT_PKiiS2_iiiiiPS2_S4_) ;  /* 0xffffffec0cd07950 */ /* 0x000fec0003c3ffff */
        .weak           $__internal_1_$__cuda_sm20_rem_u64
        .type           $__internal_1_$__cuda_sm20_rem_u64,@function
        .size           $__internal_1_$__cuda_sm20_rem_u64,(.L_x_49 - $__internal_1_$__cuda_sm20_rem_u64)
$__internal_1_$__cuda_sm20_rem_u64:
[----:B------:R-:W-:Y:S01]  /*10c0*/  MOV R18, R13 ;  /* 0x0000000d00127202 */ /* 0x000fe20000000f00 */
        /* <DEDUP_REMOVED lines=10> */
[----:B------:R-:W-:Y:S01]  /*1170*/  IMAD.X R23, RZ, RZ, ~R11, P0 ;  /* 0x000000ffff177224 */ /* 0x000fe200000e0e0b */
[----:B------:R-:W-:-:S03]  /*1180*/  MOV R11, R8 ;  /* 0x00000008000b7202 */ /* 0x000fc60000000f00 */
[-C--:B------:R-:W-:Y:S02]  /*1190*/  IMAD R17, R9, R23.reuse, RZ ;  /* 0x0000001709117224 */ /* 0x080fe400078e02ff */
[----:B------:R-:W-:-:S04]  /*11a0*/  IMAD.WIDE.U32 R10, P0, R8, R23, R10 ;  /* 0x00000017080a7225 */ /* 0x000fc8000780000a */
[----:B------:R-:W-:-:S04]  /*11b0*/  IMAD.HI.U32 R23, R9, R23, RZ ;  /* 0x0000001709177227 */ /* 0x000fc800078e00ff */
[----:B------:R-:W-:-:S05]  /*11c0*/  IMAD.HI.U32 R10, P1, R9, R21, R10 ;  /* 0x00000015090a7227 */ /* 0x000fca000782000a */
[----:B------:R-:W-:Y:S01]  /*11d0*/  IADD3 R11, P2, PT, R17, R10, RZ ;  /* 0x0000000a110b7210 */ /* 0x000fe20007f5e0ff */
[----:B------:R-:W-:-:S04]  /*11e0*/  IMAD.X R10, R23, 0x1, R9, P0 ;  /* 0x00000001170a7824 */ /* 0x000fc800000e0609 */
[----:B------:R-:W-:Y:S01]  /*11f0*/  IMAD.WIDE.U32 R8, R11, R13, RZ ;  /* 0x0000000d0b087225 */ /* 0x000fe200078e00ff */
[----:B------:R-:W-:-:S03]  /*1200*/  IADD3.X R17, PT, PT, RZ, RZ, R10, P2, P1 ;  /* 0x000000ffff117210 */ /* 0x000fc600017e240a */
[----:B------:R-:W-:Y:S01]  /*1210*/  IMAD R10, R11, R15, R9 ;  /* 0x0000000f0b0a7224 */ /* 0x000fe200078e0209 */
[----:B------:R-:W-:-:S03]  /*1220*/  IADD3 R9, P0, PT, RZ, -R8, RZ ;  /* 0x80000008ff097210 */ /* 0x000fc60007f1e0ff */
[----:B------:R-:W-:Y:S02]  /*1230*/  IMAD R8, R17, R13, R10 ;  /* 0x0000000d11087224 */ /* 0x000fe400078e020a */
[----:B------:R-:W-:-:S03]  /*1240*/  IMAD.HI.U32 R10, R11, R9, RZ ;  /* 0x000000090b0a7227 */ /* 0x000fc600078e00ff */
[----:B------:R-:W-:-:S05]  /*1250*/  IADD3.X R8, PT, PT, RZ, ~R8, RZ, P0, !PT ;  /* 0x80000008ff087210 */ /* 0x000fca00007fe4ff */
        /* <DEDUP_REMOVED lines=20> */
[----:B------:R-:W-:-:S03]  /*13a0*/  ISETP.GE.U32.AND P0, PT, R12, R13, PT ;  /* 0x0000000d0c00720c */ /* 0x000fc60003f06070 */
[----:B------:R-:W-:Y:S01]  /*13b0*/  IMAD.X R16, R16, 0x1, ~R9, P1 ;  /* 0x0000000110107824 */ /* 0x000fe200008e0e09 */
[----:B------:R-:W-:-:S04]  /*13c0*/  IADD3 R8, P1, PT, -R13, R12, RZ ;  /* 0x0000000c0d087210 */ /* 0x000fc80007f3e1ff */
[----:B------:R-:W-:Y:S02]  /*13d0*/  ISETP.GE.U32.AND.EX P0, PT, R16, R15, PT, P0 ;  /* 0x0000000f1000720c */ /* 0x000fe40003f06100 */
[----:B------:R-:W-:Y:S02]  /*13e0*/  IADD3.X R10, PT, PT, ~R15, R16, RZ, P1, !PT ;  /* 0x000000100f0a7210 */ /* 0x000fe40000ffe5ff */
[----:B------:R-:W-:Y:S02]  /*13f0*/  SEL R8, R8, R12, P0 ;  /* 0x0000000c08087207 */ /* 0x000fe40000000000 */
[----:B------:R-:W-:Y:S02]  /*1400*/  SEL R10, R10, R16, P0 ;  /* 0x000000100a0a7207 */ /* 0x000fe40000000000 */
[C---:B------:R-:W-:Y:S01]  /*1410*/  ISETP.GE.U32.AND P0, PT, R8.reuse, R13, PT ;  /* 0x0000000d0800720c */ /* 0x040fe20003f06070 */
[----:B------:R-:W-:Y:S01]  /*1420*/  IMAD.IADD R9, R8, 0x1, -R13 ;  /* 0x0000000108097824 */ /* 0x000fe200078e0a0d */
[----:B------:R-:W-:-:S02]  /*1430*/  ISETP.NE.U32.AND P1, PT, R13, RZ, PT ;  /* 0x000000ff0d00720c */ /* 0x000fc40003f25070 */
[----:B------:R-:W-:Y:S02]  /*1440*/  ISETP.GE.U32.AND.EX P0, PT, R10, R15, PT, P0 ;  /* 0x0000000f0a00720c */ /* 0x000fe40003f06100 */
[----:B------:R-:W-:Y:S02]  /*1450*/  ISETP.NE.AND.EX P1, PT, R15, RZ, PT, P1 ;  /* 0x000000ff0f00720c */ /* 0x000fe40003f25310 */
[----:B------:R-:W-:Y:S02]  /*1460*/  MOV R15, 0x0 ;  /* 0x00000000000f7802 */ /* 0x000fe40000000f00 */
[----:B------:R-:W-:-:S04]  /*1470*/  SEL R9, R9, R8, P0 ;  /* 0x0000000809097207 */ /* 0x000fc80000000000 */
[----:B------:R-:W-:Y:S01]  /*1480*/  SEL R9, R9, 0xffffffff, P1 ;  /* 0xffffffff09097807 */ /* 0x000fe20000800000 */
[----:B------:R-:W-:Y:S06]  /*1490*/  RET.REL.NODEC R14 `(_ZN6caffe270_GLOBAL__N__46_tmpxft_000073d0_00000000_7_roi_pool_op_cpp1_ii_1647679315ROIPoolBackwardIfEEviPKT_PKiiS2_iiiiiPS2_S4_) ;  /* 0xffffffe80ed87950 */ /* 0x000fec0003c3ffff */
.L_x_13:
[----:B------:R-:W-:-:S00]  /*14a0*/  BRA `(.L_x_13) ;  /* 0xfffffffc00fc7947 */ /* 0x000fc0000383ffff */
[----:B------:R-:W-:-:S00]  /*14b0*/  NOP ;  /* 0x0000000000007918 */ /* 0x000fc00000000000 */
        /* <DEDUP_REMOVED lines=12> */
.L_x_49:


//--------------------- .text._ZN6caffe270_GLOBAL__N__46_tmpxft_000073d0_00000000_7_roi_pool_op_cpp1_ii_1647679314ROIPoolForwardIfEEviPKT_S2_iiiiiS4_PS2_Pi --------------------------
	.section	.text._ZN6caffe270_GLOBAL__N__46_tmpxft_000073d0_00000000_7_roi_pool_op_cpp1_ii_1647679314ROIPoolForwardIfEEviPKT_S2_iiiiiS4_PS2_Pi,"ax",@progbits
	.align	128
        .global         _ZN6caffe270_GLOBAL__N__46_tmpxft_000073d0_00000000_7_roi_pool_op_cpp1_ii_1647679314ROIPoolForwardIfEEviPKT_S2_iiiiiS4_PS2_Pi
        .type           _ZN6caffe270_GLOBAL__N__46_tmpxft_000073d0_00000000_7_roi_pool_op_cpp1_ii_1647679314ROIPoolForwardIfEEviPKT_S2_iiiiiS4_PS2_Pi,@function
        .size           _ZN6caffe270_GLOBAL__N__46_tmpxft_000073d0_00000000_7_roi_pool_op_cpp1_ii_1647679314ROIPoolForwardIfEEviPKT_S2_iiiiiS4_PS2_Pi,(.L_x_52 - _ZN6caffe270_GLOBAL__N__46_tmpxft_000073d0_00000000_7_roi_pool_op_cpp1_ii_1647679314ROIPoolForwardIfEEviPKT_S2_iiiiiS4_PS2_Pi)
        .other          _ZN6caffe270_GLOBAL__N__46_tmpxft_000073d0_00000000_7_roi_pool_op_cpp1_ii_1647679314ROIPoolForwardIfEEviPKT_S2_iiiiiS4_PS2_Pi,@"STO_CUDA_ENTRY STV_DEFAULT"
_ZN6caffe270_GLOBAL__N__46_tmpxft_000073d0_00000000_7_roi_pool_op_cpp1_ii_1647679314ROIPoolForwardIfEEviPKT_S2_iiiiiS4_PS2_Pi:
.text._ZN6caffe270_GLOBAL__N__46_tmpxft_000073d0_00000000_7_roi_pool_op_cpp1_ii_1647679314ROIPoolForwardIfEEviPKT_S2_iiiiiS4_PS2_Pi:
        /* <DEDUP_REMOVED lines=10> */
[----:B------:R-:W0:Y:S01]  /*00a0*/  LDCU.64 UR8, c[0x0][0x3a0] ;  /* 0x00007400ff0877ac */ /* 0x000e220008000a00 */
[----:B------:R-:W-:Y:S01]  /*00b0*/  IMAD.MOV.U32 R5, RZ, RZ, RZ ;  /* 0x000000ffff057224 */ /* 0x000fe200078e00ff */
[----:B------:R-:W1:Y:S01]  /*00c0*/  LDCU.64 UR6, c[0x0][0x358] ;  /* 0x00006b00ff0677ac */ /* 0x000e620008000a00 */
[----:B0-----:R-:W-:Y:S02]  /*00d0*/  I2FP.F32.S32 R2, UR8 ;  /* 0x0000000800027c45 */ /* 0x001fe40008201400 */
[----:B-1----:R-:W-:-:S07]  /*00e0*/  I2FP.F32.S32 R3, UR9 ;  /* 0x0000000900037c45 */ /* 0x002fce0008201400 */
.L_x_35:
[----:B------:R-:W0:Y:S01]  /*00f0*/  LDC R10, c[0x0][0x3a4] ;  /* 0x0000e900ff0a7b82 */ /* 0x000e220000000800 */
[----:B------:R-:W-:Y:S01]  /*0100*/  BSSY.RECONVERGENT B0, `(.L_x_14) ;  /* 0x0000029000007945 */ /* 0x000fe20003800200 */
[----:B0-----:R-:W-:-:S04]  /*0110*/  SHF.R.S32.HI R7, RZ, 0x1f, R10 ;  /* 0x0000001fff077819 */ /* 0x001fc8000001140a */
[----:B------:R-:W-:-:S04]  /*0120*/  LOP3.LUT R6, R5, R7, RZ, 0xfc, !PT ;  /* 0x0000000705067212 */ /* 0x000fc800078efcff */
[----:B------:R-:W-:-:S13]  /*0130*/  ISETP.NE.U32.AND P0, PT, R6, RZ, PT ;  /* 0x000000ff0600720c */ /* 0x000fda0003f05070 */
[----:B------:R-:W-:Y:S05]  /*0140*/  @!P0 BRA `(.L_x_15) ;  /* 0x0000000000388947 */ /* 0x000fea0003800000 */
[----:B------:R-:W0:Y:S01]  /*0150*/  LDCU UR4, c[0x0][0x3a4] ;  /* 0x00007480ff0477ac */ /* 0x000e220008000800 */
[----:B------:R-:W-:Y:S01]  /*0160*/  IMAD.MOV.U32 R14, RZ, RZ, R4 ;  /* 0x000000ffff0e7224 */ /* 0x000fe200078e0004 */
[----:B------:R-:W-:Y:S01]  /*0170*/  MOV R8, 0x1b0 ;  /* 0x000001b000087802 */ /* 0x000fe20000000f00 */
[----:B------:R-:W-:Y:S02]  /*0180*/  IMAD.MOV.U32 R15, RZ, RZ, R5 ;  /* 0x000000ffff0f7224 */ /* 0x000fe400078e0005 */
[----:B0-----:R-:W-:-:S07]  /*0190*/  IMAD.U32 R19, RZ, RZ, UR4 ;  /* 0x00000004ff137e24 */ /* 0x001fce000f8e00ff */
[----:B------:R-:W-:Y:S05]  /*01a0*/  CALL.REL.NOINC `($__internal_2_$__cuda_sm20_div_u64) ;  /* 0x0000001400147944 */ /* 0x000fea0003c00000 */
[----:B------:R-:W0:Y:S01]  /*01b0*/  LDCU UR4, c[0x0][0x3a4] ;  /* 0x00007480ff0477ac */ /* 0x000e220008000800 */
[----:B------:R-:W-:Y:S01]  /*01c0*/  IMAD.MOV.U32 R12, RZ, RZ, R4 ;  /* 0x000000ffff0c7224 */ /* 0x000fe200078e0004 */
[----:B------:R-:W-:Y:S01]  /*01d0*/  MOV R8, 0x210 ;  /* 0x0000021000087802 */ /* 0x000fe20000000f00 */
[----:B------:R-:W-:Y:S02]  /*01e0*/  IMAD.MOV.U32 R11, RZ, RZ, R5 ;  /* 0x000000ffff0b7224 */ /* 0x000fe400078e0005 */
[----:B0-----:R-:W-:-:S07]  /*01f0*/  IMAD.U32 R10, RZ, RZ, UR4 ;  /* 0x00000004ff0a7e24 */ /* 0x001fce000f8e00ff */
[----:B------:R-:W-:Y:S05]  /*0200*/  CALL.REL.NOINC `($__internal_3_$__cuda_sm20_rem_u64) ;  /* 0x0000001800147944 */ /* 0x000fea0003c00000 */
[----:B------:R-:W-:Y:S01]  /*0210*/  IMAD.MOV.U32 R6, RZ, RZ, R12 ;  /* 0x000000ffff067224 */ /* 0x000fe200078e000c */
[----:B------:R-:W-:Y:S06]  /*0220*/  BRA `(.L_x_16) ;  /* 0x0000000000587947 */ /* 0x000fec0003800000 */
.L_x_15:
[----:B------:R-:W0:Y:S01]  /*0230*/  I2F.U32.RP R8, R10 ;  /* 0x0000000a00087306 */ /* 0x000e220000209000 */
[----:B------:R-:W-:-:S07]  /*0240*/  IMAD.MOV.U32 R15, RZ, RZ, RZ ;  /* 0x000000ffff0f7224 */ /* 0x000fce00078e00ff */
[----:B0-----:R-:W0:Y:S02]  /*0250*/  MUFU.RCP R8, R8 ;  /* 0x0000000800087308 */ /* 0x001e240000001000 */
[----:B0-----:R-:W-:-:S06]  /*0260*/  VIADD R6, R8, 0xffffffe ;  /* 0x0ffffffe08067836 */ /* 0x001fcc0000000000 */
[----:B------:R0:W1:Y:S02]  /*0270*/  F2I.FTZ.U32.TRUNC.NTZ R7, R6 ;  /* 0x0000000600077305 */ /* 0x000064000021f000 */
[----:B0-----:R-:W-:Y:S02]  /*0280*/  IMAD.MOV.U32 R6, RZ, RZ, RZ ;  /* 0x000000ffff067224 */ /* 0x001fe400078e00ff */
[----:B-1----:R-:W-:-:S04]  /*0290*/  IMAD.MOV R9, RZ, RZ, -R7 ;  /* 0x000000ffff097224 */ /* 0x002fc800078e0a07 */
[----:B------:R-:W-:-:S04]  /*02a0*/  IMAD R9, R9, R10, RZ ;  /* 0x0000000a09097224 */ /* 0x000fc800078e02ff */
[----:B------:R-:W-:Y:S01]  /*02b0*/  IMAD.HI.U32 R7, R7, R9, R6 ;  /* 0x0000000907077227 */ /* 0x000fe200078e0006 */
[----:B------:R-:W-:-:S05]  /*02c0*/  LOP3.LUT R6, RZ, R10, RZ, 0x33, !PT ;  /* 0x0000000aff067212 */ /* 0x000fca00078e33ff */
[----:B------:R-:W-:-:S05]  /*02d0*/  IMAD.HI.U32 R7, R7, R4, RZ ;  /* 0x0000000407077227 */ /* 0x000fca00078e00ff */
[----:B------:R-:W-:-:S05]  /*02e0*/  IADD3 R9, PT, PT, -R7, RZ, RZ ;  /* 0x000000ff07097210 */ /* 0x000fca0007ffe1ff */
[----:B------:R-:W-:-:S05]  /*02f0*/  IMAD R9, R10, R9, R4 ;  /* 0x000000090a097224 */ /* 0x000fca00078e0204 */
[----:B------:R-:W-:-:S13]  /*0300*/  ISETP.GE.U32.AND P0, PT, R9, R10, PT ;  /* 0x0000000a0900720c */ /* 0x000fda0003f06070 */
[----:B------:R-:W-:Y:S02]  /*0310*/  @P0 IMAD.IADD R9, R9, 0x1, -R10 ;  /* 0x0000000109090824 */ /* 0x000fe400078e0a0a */
[----:B------:R-:W-:Y:S01]  /*0320*/  @P0 VIADD R7, R7, 0x1 ;  /* 0x0000000107070836 */ /* 0x000fe20000000000 */
[----:B------:R-:W-:Y:S02]  /*0330*/  ISETP.NE.U32.AND P0, PT, R10, RZ, PT ;  /* 0x000000ff0a00720c */ /* 0x000fe40003f05070 */
[----:B------:R-:W-:-:S13]  /*0340*/  ISETP.GE.U32.AND P1, PT, R9, R10, PT ;  /* 0x0000000a0900720c */ /* 0x000fda0003f26070 */
[----:B------:R-:W-:Y:S02]  /*0350*/  @P1 VIADD R7, R7, 0x1 ;  /* 0x0000000107071836 */ /* 0x000fe40000000000 */
[----:B------:R-:W-:-:S03]  /*0360*/  @P1 IMAD.IADD R9, R9, 0x1, -R10 ;  /* 0x0000000109091824 */ /* 0x000fc600078e0a0a */
[C---:B------:R-:W-:Y:S02]  /*0370*/  SEL R14, R6.reuse, R7, !P0 ;  /* 0x00000007060e7207 */ /* 0x040fe40004000000 */
[----:B------:R-:W-:-:S07]  /*0380*/  SEL R6, R6, R9, !P0 ;  /* 0x0000000906067207 */ /* 0x000fce0004000000 */
.L_x_16:
[----:B------:R-:W-:Y:S05]  /*0390*/  BSYNC.RECONVERGENT B0 ;  /* 0x0000000000007941 */ /* 0x000fea0003800200 */
.L_x_14:
[----:B------:R-:W0:Y:S01]  /*03a0*/  LDC R7, c[0x0][0x3a0] ;  /* 0x0000e800ff077b82 */ /* 0x000e220000000800 */
[----:B------:R-:W1:Y:S01]  /*03b0*/  LDCU UR4, c[0x0][0x3a0] ;  /* 0x00007400ff0477ac */ /* 0x000e620008000800 */
[----:B------:R-:W-:Y:S01]  /*03c0*/  IMAD.MOV.U32 R12, RZ, RZ, R14 ;  /* 0x000000ffff0c7224 */ /* 0x000fe200078e000e */
[----:B------:R-:W-:Y:S01]  /*03d0*/  MOV R8, 0x420 ;  /* 0x0000042000087802 */ /* 0x000fe20000000f00 */
[----:B------:R-:W-:Y:S02]  /*03e0*/  IMAD.MOV.U32 R11, RZ, RZ, R15 ;  /* 0x000000ffff0b7224 */ /* 0x000fe400078e000f */
[----:B-1----:R-:W-:Y:S01]  /*03f0*/  IMAD.U32 R10, RZ, RZ, UR4 ;  /* 0x00000004ff0a7e24 */ /* 0x002fe2000f8e00ff */
[----:B0-----:R-:W-:-:S07]  /*0400*/  SHF.R.S32.HI R7, RZ, 0x1f, R7 ;  /* 0x0000001fff077819 */ /* 0x001fce0000011407 */
[----:B------:R-:W-:Y:S05]  /*0410*/  CALL.REL.NOINC `($__internal_3_$__cuda_sm20_rem_u64) ;  /* 0x0000001400907944 */ /* 0x000fea0003c00000 */
[----:B------:R-:W-:Y:S01]  /*0420*/  LOP3.LUT R8, R15, R7, RZ, 0xfc, !PT ;  /* 0x000000070f087212 */ /* 0x000fe200078efcff */
[----:B------:R-:W-:Y:S01]  /*0430*/  BSSY.RECONVERGENT B0, `(.L_x_17) ;  /* 0x000001f000007945 */ /* 0x000fe20003800200 */
[----:B------:R-:W-:Y:S02]  /*0440*/  IMAD.MOV.U32 R9, RZ, RZ, R12 ;  /* 0x000000ffff097224 */ /* 0x000fe400078e000c */
[----:B------:R-:W-:-:S13]  /*0450*/  ISETP.NE.U32.AND P0, PT, R8, RZ, PT ;  /* 0x000000ff0800720c */ /* 0x000fda0003f05070 */
[----:B------:R-:W-:Y:S05]  /*0460*/  @!P0 BRA `(.L_x_18) ;  /* 0x00000000001c8947 */ /* 0x000fea0003800000 */
[----:B------:R-:W0:Y:S01]  /*0470*/  LDCU UR4, c[0x0][0x3a0] ;  /* 0x00007400ff0477ac */ /* 0x000e220008000800 */
[----:B------:R-:W-:Y:S01]  /*0480*/  MOV R8, 0x4b0 ;  /* 0x000004b000087802 */ /* 0x000fe20000000f00 */
[----:B0-----:R-:W-:-:S07]  /*0490*/  IMAD.U32 R19, RZ, RZ, UR4 ;  /* 0x00000004ff137e24 */ /* 0x001fce000f8e00ff */
[----:B------:R-:W-:Y:S05]  /*04a0*/  CALL.REL.NOINC `($__internal_2_$__cuda_sm20_div_u64) ;  /* 0x0000001000547944 */ /* 0x000fea0003c00000 */
[----:B------:R-:W-:Y:S01]  /*04b0*/  MOV R10, R14 ;  /* 0x0000000e000a7202 */ /* 0x000fe20000000f00 */
[----:B------:R-:W-:Y:S01]  /*04c0*/  IMAD.MOV.U32 R11, RZ, RZ, R15 ;  /* 0x000000ffff0b7224 */ /* 0x000fe200078e000f */
[----:B------:R-:W-:Y:S06]  /*04d0*/  BRA `(.L_x_19) ;  /* 0x0000000000507947 */ /* 0x000fec0003800000 */
.L_x_18:
[----:B------:R-:W0:Y:S02]  /*04e0*/  LDCU UR4, c[0x0][0x3a0] ;  /* 0x00007400ff0477ac */ /* 0x000e240008000800 */
[----:B0-----:R-:W0:Y:S01]  /*04f0*/  I2F.U32.RP R7, UR4 ;  /* 0x0000000400077d06 */ /* 0x001e220008209000 */
[----:B------:R-:W-:-:S07]  /*0500*/  ISETP.NE.U32.AND P2, PT, RZ, UR4, PT ;  /* 0x00000004ff007c0c */ /* 0x000fce000bf45070 */
[----:B0-----:R-:W0:Y:S02]  /*0510*/  MUFU.RCP R7, R7 ;  /* 0x0000000700077308 */ /* 0x001e240000001000 */
[----:B0-----:R-:W-:-:S06]  /*0520*/  VIADD R10, R7, 0xffffffe ;  /* 0x0ffffffe070a7836 */ /* 0x001fcc0000000000 */
[----:B------:R0:W1:Y:S02]  /*0530*/  F2I.FTZ.U32.TRUNC.NTZ R11, R10 ;  /* 0x0000000a000b7305 */ /* 0x000064000021f000 */
[----:B0-----:R-:W-:Y:S02]  /*0540*/  IMAD.MOV.U32 R10, RZ, RZ, RZ ;  /* 0x000000ffff0a7224 */ /* 0x001fe400078e00ff */
[----:B-1----:R-:W-:-:S04]  /*0550*/  IMAD.MOV R13, RZ, RZ, -R11 ;  /* 0x000000ffff0d7224 */ /* 0x002fc800078e0a0b */
[----:B------:R-:W-:-:S04]  /*0560*/  IMAD R13, R13, UR4, RZ ;  /* 0x000000040d0d7c24 */ /* 0x000fc8000f8e02ff */
[----:B------:R-:W-:-:S06]  /*0570*/  IMAD.HI.U32 R11, R11, R13, R10 ;  /* 0x0000000d0b0b7227 */ /* 0x000fcc00078e000a */
[----:B------:R-:W-:-:S04]  /*0580*/  IMAD.HI.U32 R10, R11, R14, RZ ;  /* 0x0000000e0b0a7227 */ /* 0x000fc800078e00ff */
[----:B------:R-:W-:-:S04]  /*0590*/  IMAD.MOV R11, RZ, RZ, -R10 ;  /* 0x000000ffff0b7224 */ /* 0x000fc800078e0a0a */
[----:B------:R-:W-:Y:S02]  /*05a0*/  IMAD R14, R11, UR4, R14 ;  /* 0x000000040b0e7c24 */ /* 0x000fe4000f8e020e */
[----:B------:R-:W-:-:S03]  /*05b0*/  IMAD.MOV.U32 R11, RZ, RZ, RZ ;  /* 0x000000ffff0b7224 */ /* 0x000fc600078e00ff */
[----:B------:R-:W-:-:S13]  /*05c0*/  ISETP.GE.U32.AND P0, PT, R14, UR4, PT ;  /* 0x000000040e007c0c */ /* 0x000fda000bf06070 */
[----:B------:R-:W-:Y:S02]  /*05d0*/  @P0 VIADD R14, R14, -UR4 ;  /* 0x800000040e0e0c36 */ /* 0x000fe40008000000 */
[----:B------:R-:W-:-:S03]  /*05e0*/  @P0 VIADD R10, R10, 0x1 ;  /* 0x000000010a0a0836 */ /* 0x000fc60000000000 */
[----:B------:R-:W-:-:S13]  /*05f0*/  ISETP.GE.U32.AND P1, PT, R14, UR4, PT ;  /* 0x000000040e007c0c */ /* 0x000fda000bf26070 */
[----:B------:R-:W-:Y:S01]  /*0600*/  @P1 VIADD R10, R10, 0x1 ;  /* 0x000000010a0a1836 */ /* 0x000fe20000000000 */
[----:B------:R-:W-:-:S07]  /*0610*/  @!P2 LOP3.LUT R10, RZ, UR4, RZ, 0x33, !PT ;  /* 0x00000004ff0aac12 */ /* 0x000fce000f8e33ff */
.L_x_19:
[----:B------:R-:W-:Y:S05]  /*0620*/  BSYNC.RECONVERGENT B0 ;  /* 0x0000000000007941 */ /* 0x000fea0003800200 */
.L_x_17:
        /* <DEDUP_REMOVED lines=8> */
[----:B------:R-:W-:Y:S02]  /*06b0*/  MOV R15, R11 ;  /* 0x0000000b000f7202 */ /* 0x000fe40000000f00 */
[----:B------:R-:W-:Y:S01]  /*06c0*/  MOV R8, 0x6f0 ;  /* 0x000006f000087802 */ /* 0x000fe20000000f00 */
        /* <DEDUP_REMOVED lines=10> */
.L_x_21:
[----:B------:R-:W0:Y:S08]  /*0770*/  I2F.U32.RP R7, R15 ;  /* 0x0000000f00077306 */ /* 0x000e300000209000 */
[----:B0-----:R-:W0:Y:S02]  /*0780*/  MUFU.RCP R7, R7 ;  /* 0x0000000700077308 */ /* 0x001e240000001000 */
[----:B0-----:R-:W-:Y:S01]  /*0790*/  VIADD R12, R7, 0xffffffe ;  /* 0x0ffffffe070c7836 */ /* 0x001fe20000000000 */
[----:B------:R-:W-:-:S05]  /*07a0*/  LOP3.LUT R7, RZ, R15, RZ, 0x33, !PT ;  /* 0x0000000fff077212 */ /* 0x000fca00078e33ff */
[----:B------:R0:W1:Y:S02]  /*07b0*/  F2I.FTZ.U32.TRUNC.NTZ R13, R12 ;  /* 0x0000000c000d7305 */ /* 0x000064000021f000 */
[----:B0-----:R-:W-:Y:S02]  /*07c0*/  IMAD.MOV.U32 R12, RZ, RZ, RZ ;  /* 0x000000ffff0c7224 */ /* 0x001fe400078e00ff */
[----:B-1----:R-:W-:-:S04]  /*07d0*/  IMAD.MOV R8, RZ, RZ, -R13 ;  /* 0x000000ffff087224 */ /* 0x002fc800078e0a0d */
[----:B------:R-:W-:-:S04]  /*07e0*/  IMAD R11, R8, R15, RZ ;  /* 0x0000000f080b7224 */ /* 0x000fc800078e02ff */
[----:B------:R-:W-:-:S06]  /*07f0*/  IMAD.HI.U32 R13, R13, R11, R12 ;  /* 0x0000000b0d0d7227 */ /* 0x000fcc00078e000c */
[----:B------:R-:W-:-:S04]  /*0800*/  IMAD.HI.U32 R13, R13, R10, RZ ;  /* 0x0000000a0d0d7227 */ /* 0x000fc800078e00ff */
[----:B------:R-:W-:-:S04]  /*0810*/  IMAD.MOV R8, RZ, RZ, -R13 ;  /* 0x000000ffff087224 */ /* 0x000fc800078e0a0d */
[----:B------:R-:W-:-:S05]  /*0820*/  IMAD R10, R15, R8, R10 ;  /* 0x000000080f0a7224 */ /* 0x000fca00078e020a */
[----:B------:R-:W-:-:S13]  /*0830*/  ISETP.GE.U32.AND P0, PT, R10, R15, PT ;  /* 0x0000000f0a00720c */ /* 0x000fda0003f06070 */
[----:B------:R-:W-:Y:S01]  /*0840*/  @P0 IMAD.IADD R10, R10, 0x1, -R15 ;  /* 0x000000010a0a0824 */ /* 0x000fe200078e0a0f */
[----:B------:R-:W-:Y:S02]  /*0850*/  @P0 IADD3 R13, PT, PT, R13, 0x1, RZ ;  /* 0x000000010d0d0810 */ /* 0x000fe40007ffe0ff */
[----:B------:R-:W-:Y:S02]  /*0860*/  ISETP.NE.U32.AND P0, PT, R15, RZ, PT ;  /* 0x000000ff0f00720c */ /* 0x000fe40003f05070 */
[----:B------:R-:W-:-:S13]  /*0870*/  ISETP.GE.U32.AND P1, PT, R10, R15, PT ;  /* 0x0000000f0a00720c */ /* 0x000fda0003f26070 */
[----:B------:R-:W-:Y:S02]  /*0880*/  @P1 VIADD R13, R13, 0x1 ;  /* 0x000000010d0d1836 */ /* 0x000fe40000000000 */
[----:B------:R-:W-:-:S03]  /*0890*/  @P1 IMAD.IADD R10, R10, 0x1, -R15 ;  /* 0x000000010a0a1824 */ /* 0x000fc600078e0a0f */
[C---:B------:R-:W-:Y:S02]  /*08a0*/  SEL R13, R7.reuse, R13, !P0 ;  /* 0x0000000d070d7207 */ /* 0x040fe40004000000 */
[----:B------:R-:W-:-:S07]  /*08b0*/  SEL R10, R7, R10, !P0 ;  /* 0x0000000a070a7207 */ /* 0x000fce0004000000 */
.L_x_22:
[----:B------:R-:W-:Y:S05]  /*08c0*/  BSYNC.RECONVERGENT B0 ;  /* 0x0000000000007941 */ /* 0x000fea0003800200 */
.L_x_20:
[----:B------:R-:W0:Y:S01]  /*08d0*/  LDCU.64 UR8, c[0x0][0x3a8] ;  /* 0x00007500ff0877ac */ /* 0x000e220008000a00 */
[----:B------:R-:W-:Y:S01]  /*08e0*/  IMAD R8, R13, 0x5, RZ ;  /* 0x000000050d087824 */ /* 0x000fe200078e02ff */
[----:B------:R-:W1:Y:S04]  /*08f0*/  LDCU UR4, c[0x0][0x390] ;  /* 0x00007200ff0477ac */ /* 0x000e680008000800 */
[----:B------:R-:W-:Y:S02]  /*0900*/  SHF.R.S32.HI R7, RZ, 0x1f, R8 ;  /* 0x0000001fff077819 */ /* 0x000fe40000011408 */
[----:B0-----:R-:W-:-:S04]  /*0910*/  LEA R12, P0, R8, UR8, 0x2 ;  /* 0x00000008080c7c11 */ /* 0x001fc8000f8010ff */
[----:B------:R-:W-:-:S05]  /*0920*/  LEA.HI.X R13, R8, UR9, R7, 0x2, P0 ;  /* 0x00000009080d7c11 */ /* 0x000fca00080f1407 */
[----:B------:R-:W1:Y:S04]  /*0930*/  LDG.E R7, desc[UR6][R12.64+0x8] ;  /* 0x000008060c077981 */ /* 0x000e68000c1e1900 */
[----:B------:R-:W2:Y:S04]  /*0940*/  LDG.E R16, desc[UR6][R12.64+0x10] ;  /* 0x000010060c107981 */ /* 0x000ea8000c1e1900 */
[----:B------:R-:W3:Y:S04]  /*0950*/  LDG.E R8, desc[UR6][R12.64+0x4] ;  /* 0x000004060c087981 */ /* 0x000ee8000c1e1900 */
[----:B------:R-:W4:Y:S04]  /*0960*/  LDG.E R15, desc[UR6][R12.64+0xc] ;  /* 0x00000c060c0f7981 */ /* 0x000f28000c1e1900 */
[----:B------:R-:W5:Y:S01]  /*0970*/  LDG.E R11, desc[UR6][R12.64] ;  /* 0x000000060c0b7981 */ /* 0x000f62000c1e1900 */
[----:B------:R-:W-:Y:S01]  /*0980*/  MUFU.RCP R19, R2 ;  /* 0x0000000200137308 */ /* 0x000fe20000001000 */
[----:B------:R-:W-:Y:S01]  /*0990*/  BSSY.RECONVERGENT B0, `(.L_x_23) ;  /* 0x000003a000007945 */ /* 0x000fe20003800200 */
[----:B-1----:R-:W-:-:S05]  /*09a0*/  FMUL R17, R7, UR4 ;  /* 0x0000000407117c20 */ /* 0x002fca0008400000 */
[C---:B------:R-:W-:Y:S02]  /*09b0*/  LOP3.LUT R7, R17.reuse, 0x80000000, RZ, 0xc0, !PT ;  /* 0x8000000011077812 */ /* 0x040fe400078ec0ff */
[----:B------:R-:W-:Y:S01]  /*09c0*/  FSETP.GEU.AND P1, PT, |R17|, 0.5, PT ;  /* 0x3f0000001100780b */ /* 0x000fe20003f2e200 */
[----:B---3--:R-:W-:Y:S01]  /*09d0*/  FMUL R8, R8, UR4 ;  /* 0x0000000408087c20 */ /* 0x008fe20008400000 */
[----:B------:R-:W-:Y:S02]  /*09e0*/  LOP3.LUT R7, R7, 0x3f000000, RZ, 0xfc, !PT ;  /* 0x3f00000007077812 */ /* 0x000fe400078efcff */
[----:B------:R-:W-:Y:S01]  /*09f0*/  FSETP.GT.AND P0, PT, |R17|, 8388608, PT ;  /* 0x4b0000001100780b */ /* 0x000fe20003f04200 */
[----:B----4-:R-:W-:Y:S02]  /*0a00*/  FMUL R21, R15, UR4 ;  /* 0x000000040f157c20 */ /* 0x010fe40008400000 */
[----:B------:R-:W-:Y:S01]  /*0a10*/  FADD R14, R17, R7 ;  /* 0x00000007110e7221 */ /* 0x000fe20000000000 */
[----:B--2---:R-:W-:Y:S01]  /*0a20*/  FMUL R7, R16, UR4 ;  /* 0x0000000410077c20 */ /* 0x004fe20008400000 */
[----:B-----5:R-:W-:Y:S04]  /*0a30*/  F2I.TRUNC.NTZ R11, R11 ;  /* 0x0000000b000b7305 */ /* 0x020fe8000020f100 */
[----:B------:R-:W-:-:S02]  /*0a40*/  LOP3.LUT R12, R7, 0x80000000, RZ, 0xc0, !PT ;  /* 0x80000000070c7812 */ /* 0x000fc400078ec0ff */
[----:B------:R-:W-:Y:S02]  /*0a50*/  FSETP.GEU.AND P2, PT, |R7|, 0.5, PT ;  /* 0x3f0000000700780b */ /* 0x000fe40003f4e200 */
[----:B------:R-:W-:Y:S01]  /*0a60*/  LOP3.LUT R16, R12, 0x3f000000, RZ, 0xfc, !PT ;  /* 0x3f0000000c107812 */ /* 0x000fe200078efcff */
[----:B------:R-:W0:Y:S01]  /*0a70*/  FRND.TRUNC R14, R14 ;  /* 0x0000000e000e7307 */ /* 0x000e22000020d000 */
[----:B------:R-:W-:-:S03]  /*0a80*/  LOP3.LUT R12, R8, 0x80000000, RZ, 0xc0, !PT ;  /* 0x80000000080c7812 */ /* 0x000fc600078ec0ff */
[----:B------:R-:W-:Y:S01]  /*0a90*/  FADD R16, R7, R16 ;  /* 0x0000001007107221 */ /* 0x000fe20000000000 */
[----:B------:R-:W-:Y:S02]  /*0aa0*/  LOP3.LUT R15, R12, 0x3f000000, RZ, 0xfc, !PT ;  /* 0x3f0000000c0f7812 */ /* 0x000fe400078efcff */
[----:B------:R-:W-:-:S03]  /*0ab0*/  LOP3.LUT R12, R21, 0x80000000, RZ, 0xc0, !PT ;  /* 0x80000000150c7812 */ /* 0x000fc600078ec0ff */
[----:B------:R-:W1:Y:S01]  /*0ac0*/  FRND.TRUNC R16, R16 ;  /* 0x0000001000107307 */ /* 0x000e62000020d000 */
[----:B------:R-:W-:Y:S01]  /*0ad0*/  FADD R15, R8, R15 ;  /* 0x0000000f080f7221 */ /* 0x000fe20000000000 */
[----:B------:R-:W-:Y:S02]  /*0ae0*/  LOP3.LUT R12, R12, 0x3f000000, RZ, 0xfc, !PT ;  /* 0x3f0000000c0c7812 */ /* 0x000fe400078efcff */
[----:B0-----:R-:W-:Y:S02]  /*0af0*/  FSEL R13, R17, R14, P0 ;  /* 0x0000000e110d7208 */ /* 0x001fe40000000000 */
[----:B------:R-:W-:Y:S01]  /*0b00*/  FSETP.GT.AND P0, PT, |R7|, 8388608, PT ;  /* 0x4b0000000700780b */ /* 0x000fe20003f04200 */
[----:B------:R-:W-:Y:S01]  /*0b10*/  FADD R14, R21, R12 ;  /* 0x0000000c150e7221 */ /* 0x000fe20000000000 */
[----:B------:R-:W0:Y:S08]  /*0b20*/  FRND.TRUNC R15, R15 ;  /* 0x0000000f000f7307 */ /* 0x000e30000020d000 */
[----:B------:R1:W-:Y:S01]  /*0b30*/  @!P1 FRND.TRUNC R13, R17 ;  /* 0x00000011000d9307 */ /* 0x0003e2000020d000 */
[----:B------:R-:W-:-:S07]  /*0b40*/  FSETP.GEU.AND P1, PT, |R8|, 0.5, PT ;  /* 0x3f0000000800780b */ /* 0x000fce0003f2e200 */
[----:B------:R-:W2:Y:S01]  /*0b50*/  FRND.TRUNC R14, R14 ;  /* 0x0000000e000e7307 */ /* 0x000ea2000020d000 */
[----:B-1----:R-:W-:Y:S02]  /*0b60*/  FSEL R17, R7, R16, P0 ;  /* 0x0000001007117208 */ /* 0x002fe40000000000 */
[----:B------:R-:W-:-:S04]  /*0b70*/  FSETP.GT.AND P0, PT, |R8|, 8388608, PT ;  /* 0x4b0000000800780b */ /* 0x000fc80003f04200 */
[----:B0-----:R-:W-:Y:S01]  /*0b80*/  FSEL R12, R8, R15, P0 ;  /* 0x0000000f080c7208 */ /* 0x001fe20000000000 */
[----:B------:R-:W0:Y:S01]  /*0b90*/  @!P2 FRND.TRUNC R17, R7 ;  /* 0x000000070011a307 */ /* 0x000e22000020d000 */
[C---:B------:R-:W-:Y:S02]  /*0ba0*/  FSETP.GT.AND P0, PT, |R21|.reuse, 8388608, PT ;  /* 0x4b0000001500780b */ /* 0x040fe40003f04200 */
[C---:B------:R-:W-:Y:S02]  /*0bb0*/  FSETP.GEU.AND P2, PT, |R21|.reuse, 0.5, PT ;  /* 0x3f0000001500780b */ /* 0x040fe40003f4e200 */
[----:B--2---:R-:W-:-:S03]  /*0bc0*/  FSEL R15, R21, R14, P0 ;  /* 0x0000000e150f7208 */ /* 0x004fc60000000000 */
[----:B------:R-:W-:Y:S08]  /*0bd0*/  F2I.TRUNC.NTZ R13, R13 ;  /* 0x0000000d000d7305 */ /* 0x000ff0000020f100 */
[----:B0-----:R-:W0:Y:S08]  /*0be0*/  F2I.TRUNC.NTZ R14, R17 ;  /* 0x00000011000e7305 */ /* 0x001e30000020f100 */
[----:B------:R1:W2:Y:S01]  /*0bf0*/  @!P1 FRND.TRUNC R12, R8 ;  /* 0x00000008000c9307 */ /* 0x0002a2000020d000 */
[----:B0-----:R-:W-:-:S07]  /*0c00*/  IADD3 R14, PT, PT, R14, 0x1, -R13 ;  /* 0x000000010e0e7810 */ /* 0x001fce0007ffe80d */
[----:B------:R-:W0:Y:S01]  /*0c10*/  @!P2 FRND.TRUNC R15, R21 ;  /* 0x00000015000fa307 */ /* 0x000e22000020d000 */
[----:B-1----:R-:W-:Y:S01]  /*0c20*/  FFMA R8, -R2, R19, 1 ;  /* 0x3f80000002087423 */ /* 0x002fe20000000113 */
[----:B------:R-:W-:-:S03]  /*0c30*/  VIMNMX R7, PT, PT, R14, 0x1, !PT ;  /* 0x000000010e077848 */ /* 0x000fc60007fe0100 */
[----:B------:R-:W-:Y:S01]  /*0c40*/  FFMA R14, R19, R8, R19 ;  /* 0x00000008130e7223 */ /* 0x000fe20000000013 */
[----:B------:R-:W-:Y:S02]  /*0c50*/  I2FP.F32.S32 R7, R7 ;  /* 0x0000000700077245 */ /* 0x000fe40000201400 */
[----:B--2---:R-:W-:Y:S03]  /*0c60*/  F2I.TRUNC.NTZ R12, R12 ;  /* 0x0000000c000c7305 */ /* 0x004fe6000020f100 */
[----:B------:R-:W-:-:S05]  /*0c70*/  FFMA R19, R7, R14, RZ ;  /* 0x0000000e07137223 */ /* 0x000fca00000000ff */
[----:B0-----:R-:W0:Y:S01]  /*0c80*/  F2I.TRUNC.NTZ R15, R15 ;  /* 0x0000000f000f7305 */ /* 0x001e22000020f100 */
[----:B------:R-:W-:-:S04]  /*0c90*/  FFMA R16, -R2, R19, R7 ;  /* 0x0000001302107223 */ /* 0x000fc80000000107 */
[----:B------:R-:W-:-:S03]  /*0ca0*/  FFMA R14, R14, R16, R19 ;  /* 0x000000100e0e7223 */ /* 0x000fc60000000013 */
[----:B------:R-:W1:Y:S01]  /*0cb0*/  FCHK P0, R7, R2 ;  /* 0x0000000207007302 */ /* 0x000e620000000000 */
[----:B0-----:R-:W-:-:S04]  /*0cc0*/  IADD3 R8, PT, PT, R15, 0x1, -R12 ;  /* 0x000000010f087810 */ /* 0x001fc80007ffe80c */
[----:B------:R-:W-:Y:S01]  /*0cd0*/  VIMNMX R15, PT, PT, R8, 0x1, !PT ;  /* 0x00000001080f7848 */ /* 0x000fe20007fe0100 */
[----:B-1----:R-:W-:Y:S06]  /*0ce0*/  @!P0 BRA `(.L_x_24) ;  /* 0x0000000000108947 */ /* 0x002fec0003800000 */
[----:B------:R-:W-:Y:S01]  /*0cf0*/  IMAD.MOV.U32 R8, RZ, RZ, R2 ;  /* 0x000000ffff087224 */ /* 0x000fe200078e0002 */
[----:B------:R-:W-:-:S07]  /*0d00*/  MOV R16, 0xd20 ;  /* 0x00000d2000107802 */ /* 0x000fce0000000f00 */
[----:B------:R-:W-:Y:S05]  /*0d10*/  CALL.REL.NOINC `($__internal_4_$__cuda_sm3x_div_rn_noftz_f32_slowpath) ;  /* 0x00000010004c7944 */ /* 0x000fea0003c00000 */
[----:B------:R-:W-:-:S07]  /*0d20*/  IMAD.MOV.U32 R14, RZ, RZ, R7 ;  /* 0x000000ffff0e7224 */ /* 0x000fce00078e0007 */
.L_x_24:
[----:B------:R-:W-:Y:S05]  /*0d30*/  BSYNC.RECONVERGENT B0 ;  /* 0x0000000000007941 */ /* 0x000fea0003800200 */
.L_x_23:
[----:B------:R-:W0:Y:S01]  /*0d40*/  MUFU.RCP R8, R3 ;  /* 0x0000000300087308 */ /* 0x000e220000001000 */
[----:B------:R-:W-:Y:S01]  /*0d50*/  I2FP.F32.S32 R7, R15 ;  /* 0x0000000f00077245 */ /* 0x000fe20000201400 */
[----:B------:R-:W-:Y:S06]  /*0d60*/  BSSY.RECONVERGENT B0, `(.L_x_25) ;  /* 0x000000c000007945 */ /* 0x000fec0003800200 */
[----:B------:R-:W1:Y:S01]  /*0d70*/  FCHK P0, R7, R3 ;  /* 0x0000000307007302 */ /* 0x000e620000000000 */
[----:B0-----:R-:W-:-:S04]  /*0d80*/  FFMA R17, -R3, R8, 1 ;  /* 0x3f80000003117423 */ /* 0x001fc80000000108 */
[----:B------:R-:W-:-:S04]  /*0d90*/  FFMA R8, R8, R17, R8 ;  /* 0x0000001108087223 */ /* 0x000fc80000000008 */
[----:B------:R-:W-:-:S04]  /*0da0*/  FFMA R15, R7, R8, RZ ;  /* 0x00000008070f7223 */ /* 0x000fc800000000ff */
[----:B------:R-:W-:-:S04]  /*0db0*/  FFMA R16, -R3, R15, R7 ;  /* 0x0000000f03107223 */ /* 0x000fc80000000107 */
[----:B------:R-:W-:Y:S01]  /*0dc0*/  FFMA R8, R8, R16, R15 ;  /* 0x0000001008087223 */ /* 0x000fe2000000000f */
[----:B-1----:R-:W-:Y:S06]  /*0dd0*/  @!P0 BRA `(.L_x_26) ;  /* 0x0000000000108947 */ /* 0x002fec0003800000 */
[----:B------:R-:W-:Y:S01]  /*0de0*/  IMAD.MOV.U32 R8, RZ, RZ, R3 ;  /* 0x000000ffff087224 */ /* 0x000fe200078e0003 */
[----:B------:R-:W-:-:S07]  /*0df0*/  MOV R16, 0xe10 ;  /* 0x00000e1000107802 */ /* 0x000fce0000000f00 */
[----:B------:R-:W-:Y:S05]  /*0e00*/  CALL.REL.NOINC `($__internal_4_$__cuda_sm3x_div_rn_noftz_f32_slowpath) ;  /* 0x0000001000107944 */ /* 0x000fea0003c00000 */
[----:B------:R-:W-:-:S07]  /*0e10*/  IMAD.MOV.U32 R8, RZ, RZ, R7 ;  /* 0x000000ffff087224 */ /* 0x000fce00078e0007 */
.L_x_26:
[----:B------:R-:W-:Y:S05]  /*0e20*/  BSYNC.RECONVERGENT B0 ;  /* 0x0000000000007941 */ /* 0x000fea0003800200 */
.L_x_25:
[----:B------:R-:W-:Y:S01]  /*0e30*/  I2FP.F32.S32 R7, R9 ;  /* 0x0000000900077245 */ /* 0x000fe20000201400 */
[----:B------:R-:W-:Y:S01]  /*0e40*/  VIADD R15, R9, 0x1 ;  /* 0x00000001090f7836 */ /* 0x000fe20000000000 */
[----:B------:R-:W-:Y:S03]  /*0e50*/  BSSY.RECONVERGENT B0, `(.L_x_27) ;  /* 0x0000066000007945 */ /* 0x000fe60003800200 */
[----:B------:R-:W-:Y:S01]  /*0e60*/  FMUL R9, R7, R14 ;  /* 0x0000000e07097220 */ /* 0x000fe20000400000 */
[----:B------:R-:W-:Y:S01]  /*0e70*/  I2FP.F32.S32 R7, R6 ;  /* 0x0000000600077245 */ /* 0x000fe20000201400 */
[----:B------:R-:W-:Y:S01]  /*0e80*/  VIADD R6, R6, 0x1 ;  /* 0x0000000106067836 */ /* 0x000fe20000000000 */
[----:B------:R-:W-:Y:S01]  /*0e90*/  I2FP.F32.S32 R17, R15 ;  /* 0x0000000f00117245 */ /* 0x000fe20000201400 */
[----:B------:R-:W0:Y:S02]  /*0ea0*/  F2I.FLOOR.NTZ R16, R9 ;  /* 0x0000000900107305 */ /* 0x000e240000207100 */
[----:B------:R-:W-:Y:S01]  /*0eb0*/  FMUL R15, R7, R8 ;  /* 0x00000008070f7220 */ /* 0x000fe20000400000 */
[----:B------:R-:W-:Y:S01]  /*0ec0*/  I2FP.F32.S32 R19, R6 ;  /* 0x0000000600137245 */ /* 0x000fe20000201400 */
[----:B------:R-:W-:Y:S01]  /*0ed0*/  FMUL R17, R17, R14 ;  /* 0x0000000e11117220 */ /* 0x000fe20000400000 */
[----:B------:R-:W1:Y:S03]  /*0ee0*/  LDC.64 R6, c[0x0][0x398] ;  /* 0x0000e600ff067b82 */ /* 0x000e660000000a00 */
[----:B------:R-:W2:Y:S01]  /*0ef0*/  F2I.CEIL.NTZ R14, R17 ;  /* 0x00000011000e7305 */ /* 0x000ea2000020b100 */
[----:B------:R-:W-:Y:S01]  /*0f00*/  FMUL R19, R19, R8 ;  /* 0x0000000813137220 */ /* 0x000fe20000400000 */
[----:B0-----:R-:W-:-:S06]  /*0f10*/  VIADDMNMX R9, R16, R13, RZ, !PT ;  /* 0x0000000d10097246 */ /* 0x001fcc00078001ff */
[----:B------:R-:W0:Y:S01]  /*0f20*/  F2I.FLOOR.NTZ R15, R15 ;  /* 0x0000000f000f7305 */ /* 0x000e220000207100 */
[----:B------:R-:W-:Y:S01]  /*0f30*/  IMAD.MOV.U32 R16, RZ, RZ, -0x1 ;  /* 0xffffffffff107424 */ /* 0x000fe200078e00ff */
[----:B--2---:R-:W-:-:S06]  /*0f40*/  VIADDMNMX R13, R14, R13, RZ, !PT ;  /* 0x0000000d0e0d7246 */ /* 0x004fcc00078001ff */
[----:B------:R-:W2:Y:S01]  /*0f50*/  F2I.CEIL.NTZ R19, R19 ;  /* 0x0000001300137305 */ /* 0x000ea2000020b100 */
[----:B-1----:R-:W-:Y:S02]  /*0f60*/  VIMNMX R18, PT, PT, R9, R6, PT ;  /* 0x0000000609127248 */ /* 0x002fe40003fe0100 */
[----:B0-----:R-:W-:Y:S02]  /*0f70*/  VIADDMNMX R14, R15, R12, RZ, !PT ;  /* 0x0000000c0f0e7246 */ /* 0x001fe400078001ff */
[----:B------:R-:W-:Y:S02]  /*0f80*/  VIMNMX R15, PT, PT, R13, R6, PT ;  /* 0x000000060d0f7248 */ /* 0x000fe40003fe0100 */
[----:B------:R-:W-:Y:S02]  /*0f90*/  VIMNMX R14, PT, PT, R14, R7, PT ;  /* 0x000000070e0e7248 */ /* 0x000fe40003fe0100 */
[----:B------:R-:W-:Y:S02]  /*0fa0*/  ISETP.GE.AND P1, PT, R18, R15, PT ;  /* 0x0000000f1200720c */ /* 0x000fe40003f26270 */
[----:B--2---:R-:W-:-:S02]  /*0fb0*/  VIADDMNMX R12, R19, R12, RZ, !PT ;  /* 0x0000000c130c7246 */ /* 0x004fc400078001ff */
[----:B------:R-:W-:Y:S02]  /*0fc0*/  ISETP.GT.AND P0, PT, R15, R18, PT ;  /* 0x000000120f00720c */ /* 0x000fe40003f04270 */
[----:B------:R-:W-:-:S04]  /*0fd0*/  VIMNMX R13, PT, PT, R12, R7, PT ;  /* 0x000000070c0d7248 */ /* 0x000fc80003fe0100 */
[----:B------:R-:W-:-:S04]  /*0fe0*/  ISETP.LE.OR P0, PT, R13, R14, !P0 ;  /* 0x0000000e0d00720c */ /* 0x000fc80004703670 */
[----:B------:R-:W-:Y:S01]  /*0ff0*/  FSEL R12, RZ, -3.40282346638528859812e+38, P0 ;  /* 0xff7fffffff0c7808 */ /* 0x000fe20000000000 */
[----:B------:R-:W-:Y:S08]  /*1000*/  @P1 BRA `(.L_x_28) ;  /* 0x0000000400281947 */ /* 0x000ff00003800000 */
[----:B------:R-:W0:Y:S01]  /*1010*/  LDCU UR4, c[0x0][0x394] ;  /* 0x00007280ff0477ac */ /* 0x000e220008000800 */
[----:B------:R-:W1:Y:S01]  /*1020*/  LDC.64 R8, c[0x0][0x388] ;  /* 0x0000e200ff087b82 */ /* 0x000e620000000a00 */
[----:B------:R-:W-:Y:S02]  /*1030*/  IMAD R6, R6, R7, RZ ;  /* 0x0000000706067224 */ /* 0x000fe400078e02ff */
[----:B------:R-:W-:Y:S02]  /*1040*/  IMAD.MOV.U32 R16, RZ, RZ, -0x1 ;  /* 0xffffffffff107424 */ /* 0x000fe400078e00ff */
[----:B0-----:R-:W-:Y:S02]  /*1050*/  IMAD R11, R11, UR4, R10 ;  /* 0x000000040b0b7c24 */ /* 0x001fe4000f8e020a */
[----:B------:R-:W-:Y:S02]  /*1060*/  IMAD.MOV.U32 R10, RZ, RZ, R18 ;  /* 0x000000ffff0a7224 */ /* 0x000fe400078e0012 */
[----:B------:R-:W-:-:S02]  /*1070*/  HFMA2 R18, -RZ, RZ, 0, 0 ;  /* 0x00000000ff127431 */ /* 0x000fc400000001ff */
[----:B------:R-:W-:Y:S02]  /*1080*/  IMAD R17, R11, R6, RZ ;  /* 0x000000060b117224 */ /* 0x000fe400078e02ff */
[----:B------:R-:W-:Y:S02]  /*1090*/  IMAD R11, R10, R7, R14 ;  /* 0x000000070a0b7224 */ /* 0x000fe400078e020e */
[----:B-1----:R-:W-:-:S07]  /*10a0*/  IMAD.WIDE R6, R17, 0x4, R8 ;  /* 0x0000000411067825 */ /* 0x002fce00078e0208 */
.L_x_34:
[----:B------:R-:W-:Y:S01]  /*10b0*/  ISETP.GE.AND P0, PT, R14, R13, PT ;  /* 0x0000000d0e00720c */ /* 0x000fe20003f06270 */
[----:B------:R-:W-:Y:S01]  /*10c0*/  VIADD R10, R10, 0x1 ;  /* 0x000000010a0a7836 */ /* 0x000fe20000000000 */
[----:B------:R-:W-:Y:S04]  /*10d0*/  BSSY.RECONVERGENT B1, `(.L_x_29) ;  /* 0x000003b000017945 */ /* 0x000fe80003800200 */
[----:B------:R-:W-:-:S07]  /*10e0*/  ISETP.GE.AND P1, PT, R10, R15, PT ;  /* 0x0000000f0a00720c */ /* 0x000fce0003f26270 */
[----:B------:R-:W-:Y:S06]  /*10f0*/  @P0 BRA `(.L_x_30) ;  /* 0x0000000000e00947 */ /* 0x000fec0003800000 */
[----:B------:R-:W-:Y:S01]  /*1100*/  IMAD.MOV.U32 R20, RZ, RZ, R14 ;  /* 0x000000ffff147224 */ /* 0x000fe200078e000e */
[----:B------:R-:W0:Y:S01]  /*1110*/  LDCU UR4, c[0x0][0x39c] ;  /* 0x00007380ff0477ac */ /* 0x000e220008000800 */
[----:B------:R-:W-:Y:S01]  /*1120*/  BSSY.RECONVERGENT B2, `(.L_x_31) ;  /* 0x000001f000027945 */ /* 0x000fe20003800200 */
[----:B------:R-:W-:Y:S01]  /*1130*/  PLOP3.LUT P0, PT, PT, PT, PT, 0x80, 0x8 ;  /* 0x000000000008781c */ /* 0x000fe20003f0f070 */
[----:B------:R-:W-:-:S05]  /*1140*/  IMAD.IADD R8, R13, 0x1, -R20 ;  /* 0x000000010d087824 */ /* 0x000fca00078e0a14 */
[----:B------:R-:W-:Y:S01]  /*1150*/  ISETP.GT.AND P2, PT, R8, 0x3, PT ;  /* 0x000000030800780c */ /* 0x000fe20003f44270 */
[----:B0-----:R-:W-:-:S04]  /*1160*/  IMAD R17, R18, UR4, R11 ;  /* 0x0000000412117c24 */ /* 0x001fc8000f8e020b */
[----:B------:R-:W-:-:S08]  /*1170*/  IMAD.WIDE R8, R17, 0x4, R6 ;  /* 0x0000000411087825 */ /* 0x000fd000078e0206 */
[----:B------:R-:W-:Y:S05]  /*1180*/  @!P2 BRA `(.L_x_32) ;  /* 0x000000000060a947 */ /* 0x000fea0003800000 */
[----:B------:R-:W-:Y:S01]  /*1190*/  PLOP3.LUT P0, PT, PT, PT, PT, 0x8, 0x80 ;  /* 0x000000000080781c */ /* 0x000fe20003f0e170 */
[----:B------:R-:W-:-:S12]  /*11a0*/  VIADD R19, R13, 0xfffffffd ;  /* 0xfffffffd0d137836 */ /* 0x000fd80000000000 */
.L_x_33:
[----:B------:R-:W2:Y:S04]  /*11b0*/  LDG.E R23, desc[UR6][R8.64] ;  /* 0x0000000608177981 */ /* 0x000ea8000c1e1900 */
[----:B------:R-:W3:Y:S04]  /*11c0*/  LDG.E R25, desc[UR6][R8.64+0x4] ;  /* 0x0000040608197981 */ /* 0x000ee8000c1e1900 */
[----:B------:R-:W4:Y:S04]  /*11d0*/  LDG.E R27, desc[UR6][R8.64+0x8] ;  /* 0x00000806081b7981 */ /* 0x000f28000c1e1900 */
[----:B------:R0:W5:Y:S01]  /*11e0*/  LDG.E R21, desc[UR6][R8.64+0xc] ;  /* 0x00000c0608157981 */ /* 0x000162000c1e1900 */
[----:B------:R-:W-:Y:S01]  /*11f0*/  VIADD R20, R20, 0x4 ;  /* 0x0000000414147836 */ /* 0x000fe20000000000 */
[----:B--2---:R-:W-:-:S04]  /*1200*/  FSETP.GT.AND P3, PT, R23, R12, PT ;  /* 0x0000000c1700720b */ /* 0x004fc80003f64000 */
[----:B------:R-:W-:Y:S02]  /*1210*/  FSEL R12, R23, R12, P3 ;  /* 0x0000000c170c7208 */ /* 0x000fe40001800000 */
[----:B------:R-:W-:Y:S02]  /*1220*/  SEL R16, R17, R16, P3 ;  /* 0x0000001011107207 */ /* 0x000fe40001800000 */
[CC--:B---3--:R-:W-:Y:S02]  /*1230*/  FSETP.GT.AND P4, PT, R25.reuse, R12.reuse, PT ;  /* 0x0000000c1900720b */ /* 0x0c8fe40003f84000 */
[----:B------:R-:W-:Y:S02]  /*1240*/  ISETP.GE.AND P3, PT, R20, R19, PT ;  /* 0x000000131400720c */ /* 0x000fe40003f66270 */
[----:B------:R-:W-:-:S04]  /*1250*/  FSEL R12, R25, R12, P4 ;  /* 0x0000000c190c7208 */ /* 0x000fc80002000000 */
[----:B----4-:R-:W-:-:S04]  /*1260*/  FSETP.GT.AND P5, PT, R27, R12, PT ;  /* 0x0000000c1b00720b */ /* 0x010fc80003fa4000 */
[----:B------:R-:W-:Y:S01]  /*1270*/  FSEL R12, R27, R12, P5 ;  /* 0x0000000c1b0c7208 */ /* 0x000fe20002800000 */
[----:B------:R-:W-:Y:S01]  /*1280*/  @P4 VIADD R16, R17, 0x1 ;  /* 0x0000000111104836 */ /* 0x000fe20000000000 */
[----:B0-----:R-:W-:Y:S02]  /*1290*/  IADD3 R8, P4, PT, R8, 0x10, RZ ;  /* 0x0000001008087810 */ /* 0x001fe40007f9e0ff */
[----:B-----5:R-:W-:-:S03]  /*12a0*/  FSETP.GT.AND P2, PT, R21, R12, PT ;  /* 0x0000000c1500720b */ /* 0x020fc60003f44000 */
[----:B------:R-:W-:Y:S01]  /*12b0*/  IMAD.X R9, RZ, RZ, R9, P4 ;  /* 0x000000ffff097224 */ /* 0x000fe200020e0609 */
[----:B------:R-:W-:Y:S01]  /*12c0*/  FSEL R12, R21, R12, P2 ;  /* 0x0000000c150c7208 */ /* 0x000fe20001000000 */
[----:B------:R-:W-:-:S08]  /*12d0*/  @P5 VIADD R16, R17, 0x2 ;  /* 0x0000000211105836 */ /* 0x000fd00000000000 */
[C---:B------:R-:W-:Y:S01]  /*12e0*/  @P2 VIADD R16, R17.reuse, 0x3 ;  /* 0x0000000311102836 */ /* 0x040fe20000000000 */
[----:B------:R-:W-:Y:S01]  /*12f0*/  IADD3 R17, PT, PT, R17, 0x4, RZ ;  /* 0x0000000411117810 */ /* 0x000fe20007ffe0ff */
[----:B------:R-:W-:Y:S06]  /*1300*/  @!P3 BRA `(.L_x_33) ;  /* 0xfffffffc00a8b947 */ /* 0x000fec000383ffff */
.L_x_32:
[----:B------:R-:W-:Y:S05]  /*1310*/  BSYNC.RECONVERGENT B2 ;  /* 0x0000000000027941 */ /* 0x000fea0003800200 */
.L_x_31:
[----:B------:R-:W-:-:S05]  /*1320*/  IMAD.IADD R19, R13, 0x1, -R20 ;  /* 0x000000010d137824 */ /* 0x000fca00078e0a14 */
[----:B------:R-:W-:-:S13]  /*1330*/  ISETP.GT.AND P2, PT, R19, 0x1, PT ;  /* 0x000000011300780c */ /* 0x000fda0003f44270 */
[----:B------:R-:W2:Y:S01]  /*1340*/  @P2 LDG.E R21, desc[UR6][R8.64] ;  /* 0x0000000608152981 */ /* 0x000ea2000c1e1900 */
[----:B------:R-:W-:Y:S01]  /*1350*/  @P2 VIADD R20, R20, 0x2 ;  /* 0x0000000214142836 */ /* 0x000fe20000000000 */
[----:B------:R-:W-:Y:S02]  /*1360*/  @P2 PLOP3.LUT P0, PT, PT, PT, PT, 0x8, 0x80 ;  /* 0x000000000080281c */ /* 0x000fe40003f0e170 */
[----:B------:R0:W3:Y:S02]  /*1370*/  @P2 LDG.E R22, desc[UR6][R8.64+0x4] ;  /* 0x0000040608162981 */ /* 0x0000e4000c1e1900 */
[----:B------:R-:W-:Y:S02]  /*1380*/  ISETP.LT.OR P0, PT, R20, R13, P0 ;  /* 0x0000000d1400720c */ /* 0x000fe40000701670 */
[----:B0-----:R-:W-:-:S05]  /*1390*/  @P2 IADD3 R8, P3, PT, R8, 0x8, RZ ;  /* 0x0000000808082810 */ /* 0x001fca0007f7e0ff */
[----:B------:R-:W-:-:S06]  /*13a0*/  @P2 IMAD.X R9, RZ, RZ, R9, P3 ;  /* 0x000000ffff092224 */ /* 0x000fcc00018e0609 */
[----:B------:R-:W4:Y:S01]  /*13b0*/  @P0 LDG.E R19, desc[UR6][R8.64] ;  /* 0x0000000608130981 */ /* 0x000f22000c1e1900 */
[----:B--2---:R-:W-:-:S04]  /*13c0*/  @P2 FSETP.GT.AND P3, PT, R21, R12, PT ;  /* 0x0000000c1500220b */ /* 0x004fc80003f64000 */
[----:B------:R-:W-:Y:S02]  /*13d0*/  @P2 FSEL R21, R21, R12, P3 ;  /* 0x0000000c15152208 */ /* 0x000fe40001800000 */
[----:B------:R-:W-:Y:S02]  /*13e0*/  @P2 SEL R20, R17, R16, P3 ;  /* 0x0000001011142207 */ /* 0x000fe40001800000 */
[CC--:B---3--:R-:W-:Y:S02]  /*13f0*/  FSETP.GT.AND P5, PT, R22.reuse, R21.reuse, P2 ;  /* 0x000000151600720b */ /* 0x0c8fe400017a4000 */
[----:B------:R-:W-:-:S04]  /*1400*/  @P2 FSETP.GT.AND P4, PT, R22, R21, PT ;  /* 0x000000151600220b */ /* 0x000fc80003f84000 */
[----:B------:R-:W-:-:S07]  /*1410*/  @P2 FSEL R12, R22, R21, P4 ;  /* 0x00000015160c2208 */ /* 0x000fce0002000000 */
[C---:B------:R-:W-:Y:S02]  /*1420*/  @P5 VIADD R20, R17.reuse, 0x1 ;  /* 0x0000000111145836 */ /* 0x040fe40000000000 */
[----:B------:R-:W-:Y:S01]  /*1430*/  @P2 VIADD R17, R17, 0x2 ;  /* 0x0000000211112836 */ /* 0x000fe20000000000 */
[----:B----4-:R-:W-:Y:S01]  /*1440*/  @P0 FSETP.GT.AND P3, PT, R19, R12, PT ;  /* 0x0000000c1300020b */ /* 0x010fe20003f64000 */
[----:B------:R-:W-:-:S03]  /*1450*/  @P2 IMAD.MOV.U32 R16, RZ, RZ, R20 ;  /* 0x000000ffff102224 */ /* 0x000fc600078e0014 */
[----:B------:R-:W-:Y:S02]  /*1460*/  @P0 FSEL R12, R19, R12, P3 ;  /* 0x0000000c130c0208 */ /* 0x000fe40001800000 */
[----:B------:R-:W-:-:S07]  /*1470*/  @P0 SEL R16, R17, R16, P3 ;  /* 0x0000001011100207 */ /* 0x000fce0001800000 */
.L_x_30:
[----:B------:R-:W-:Y:S05]  /*1480*/  BSYNC.RECONVERGENT B1 ;  /* 0x0000000000017941 */ /* 0x000fea0003800200 */
.L_x_29:
[----:B------:R-:W-:Y:S01]  /*1490*/  VIADD R18, R18, 0x1 ;  /* 0x0000000112127836 */ /* 0x000fe20000000000 */
[----:B------:R-:W-:Y:S06]  /*14a0*/  @!P1 BRA `(.L_x_34) ;  /* 0xfffffffc00009947 */ /* 0x000fec000383ffff */
.L_x_28:
[----:B------:R-:W-:Y:S05]  /*14b0*/  BSYNC.RECONVERGENT B0 ;  /* 0x0000000000007941 */ /* 0x000fea0003800200 */
.L_x_27:
[----:B------:R-:W0:Y:S01]  /*14c0*/  LDCU.128 UR8, c[0x0][0x3b0] ;  /* 0x00007600ff0877ac */ /* 0x000e220008000c00 */
[C---:B------:R-:W-:Y:S01]  /*14d0*/  IMAD.SHL.U32 R8, R4.reuse, 0x4, RZ ;  /* 0x0000000404087824 */ /* 0x040fe200078e00ff */
[----:B------:R-:W-:Y:S01]  /*14e0*/  SHF.L.U64.HI R9, R4, 0x2, R5 ;  /* 0x0000000204097819 */ /* 0x000fe20000010205 */
[----:B------:R-:W1:Y:S01]  /*14f0*/  LDCU UR4, c[0x0][0x370] ;  /* 0x00006e00ff0477ac */ /* 0x000e620008000800 */
[----:B0-----:R-:W-:Y:S02]  /*1500*/  ISETP.NE.U32.AND P0, PT, RZ, UR10, PT ;  /* 0x0000000aff007c0c */ /* 0x001fe4000bf05070 */
[----:B------:R-:W-:Y:S01]  /*1510*/  IADD3 R6, P1, PT, R8, UR8, RZ ;  /* 0x0000000808067c10 */ /* 0x000fe2000ff3e0ff */
[----:B------:R-:W0:Y:S01]  /*1520*/  LDCU UR8, c[0x0][0x380] ;  /* 0x00007000ff0877ac */ /* 0x000e220008000800 */
[----:B------:R-:W-:Y:S01]  /*1530*/  ISETP.NE.AND.EX P0, PT, RZ, UR11, PT, P0 ;  /* 0x0000000bff007c0c */ /* 0x000fe2000bf05300 */
[----:B-1----:R-:W-:Y:S01]  /*1540*/  IMAD R11, R0, UR4, RZ ;  /* 0x00000004000b7c24 */ /* 0x002fe2000f8e02ff */
[----:B------:R-:W-:-:S05]  /*1550*/  IADD3.X R7, PT, PT, R9, UR9, RZ, P1, !PT ;  /* 0x0000000909077c10 */ /* 0x000fca0008ffe4ff */
[----:B------:R1:W-:Y:S06]  /*1560*/  STG.E desc[UR6][R6.64], R12 ;  /* 0x0000000c06007986 */ /* 0x0003ec000c101906 */
[----:B------:R-:W-:-:S04]  /*1570*/  @P0 IADD3 R8, P2, PT, R8, UR10, RZ ;  /* 0x0000000a08080c10 */ /* 0x000fc8000ff5e0ff */
[----:B------:R-:W-:-:S05]  /*1580*/  @P0 IADD3.X R9, PT, PT, R9, UR11, RZ, P2, !PT ;  /* 0x0000000b09090c10 */ /* 0x000fca00097fe4ff */
[----:B------:R1:W-:Y:S01]  /*1590*/  @P0 STG.E desc[UR6][R8.64], R16 ;  /* 0x0000001008000986 */ /* 0x0003e2000c101906 */
[----:B------:R-:W-:-:S05]  /*15a0*/  IADD3 R4, P0, PT, R11, R4, RZ ;  /* 0x000000040b047210 */ /* 0x000fca0007f1e0ff */
[----:B------:R-:W-:Y:S01]  /*15b0*/  IMAD.X R5, RZ, RZ, R5, P0 ;  /* 0x000000ffff057224 */ /* 0x000fe200000e0605 */
[----:B0-----:R-:W-:-:S04]  /*15c0*/  ISETP.GE.U32.AND P0, PT, R4, UR8, PT ;  /* 0x0000000804007c0c */ /* 0x001fc8000bf06070 */
[----:B------:R-:W-:-:S13]  /*15d0*/  ISETP.GE.U32.AND.EX P0, PT, R5, UR5, PT, P0 ;  /* 0x0000000505007c0c */ /* 0x000fda000bf06100 */
[----:B-1----:R-:W-:Y:S05]  /*15e0*/  @!P0 BRA `(.L_x_35) ;  /* 0xffffffe800c08947 */ /* 0x002fea000383ffff */
[----:B------:R-:W-:Y:S05]  /*15f0*/  EXIT ;  /* 0x000000000000794d */ /* 0x000fea0003800000 */
        .weak           $__internal_2_$__cuda_sm20_div_u64
        .type           $__internal_2_$__cuda_sm20_div_u64,@function
        .size           $__internal_2_$__cuda_sm20_div_u64,($__internal_3_$__cuda_sm20_rem_u64 - $__internal_2_$__cuda_sm20_div_u64)
$__internal_2_$__cuda_sm20_div_u64:
[----:B------:R-:W-:Y:S01]  /*1600*/  MOV R20, R19 ;  /* 0x0000001300147202 */ /* 0x000fe20000000f00 */
[----:B------:R-:W-:-:S04]  /*1610*/  IMAD.MOV.U32 R21, RZ, RZ, R7 ;  /* 0x000000ffff157224 */ /* 0x000fc800078e0007 */
[----:B------:R-:W0:Y:S08]  /*1620*/  I2F.U64.RP R18, R20 ;  /* 0x0000001400127312 */ /* 0x000e300000309000 */
[----:B0-----:R-:W0:Y:S02]  /*1630*/  MUFU.RCP R18, R18 ;  /* 0x0000001200127308 */ /* 0x001e240000001000 */
[----:B0-----:R-:W-:-:S06]  /*1640*/  VIADD R12, R18, 0x1ffffffe ;  /* 0x1ffffffe120c7836 */ /* 0x001fcc0000000000 */
        /* <DEDUP_REMOVED lines=11> */
[----:B------:R-:W-:-:S04]  /*1700*/  IMAD.HI.U32 R16, P1, R13, R23, R16 ;  /* 0x000000170d107227 */ /* 0x000fc80007820010 */
[----:B------:R-:W-:Y:S01]  /*1710*/  IMAD.X R18, R25, 0x1, R13, P0 ;  /* 0x0000000119127824 */ /* 0x000fe200000e060d */
        /* <DEDUP_REMOVED lines=11> */
[----:B------:R-:W-:Y:S01]  /*17d0*/  IMAD.HI.U32 R13, R18, R13, RZ ;  /* 0x0000000d120d7227 */ /* 0x000fe200078e00ff */
[----:B------:R-:W-:-:S03]  /*17e0*/  IADD3 R17, P2, PT, R12, R17, RZ ;  /* 0x000000110c117210 */ /* 0x000fc60007f5e0ff */
[----:B------:R-:W-:Y:S02]  /*17f0*/  IMAD.X R18, R13, 0x1, R18, P0 ;  /* 0x000000010d127824 */ /* 0x000fe400000e0612 */
[----:B------:R-:W-:-:S03]  /*1800*/  IMAD.HI.U32 R12, R17, R14, RZ ;  /* 0x0000000e110c7227 */ /* 0x000fc600078e00ff */
[----:B------:R-:W-:Y:S01]  /*1810*/  IADD3.X R18, PT, PT, RZ, RZ, R18, P2, P1 ;  /* 0x000000ffff127210 */ /* 0x000fe200017e2412 */
[----:B------:R-:W-:Y:S02]  /*1820*/  IMAD.MOV.U32 R13, RZ, RZ, RZ ;  /* 0x000000ffff0d7224 */ /* 0x000fe400078e00ff */
        /* <DEDUP_REMOVED lines=12> */
[----:B------:R-:W-:Y:S01]  /*18f0*/  IADD3 R13, P2, PT, R18, 0x1, RZ ;  /* 0x00000001120d7810 */ /* 0x000fe20007f5e0ff */
[----:B------:R-:W-:Y:S01]  /*1900*/  IMAD.X R22, R15, 0x1, ~R12, P1 ;  /* 0x000000010f167824 */ /* 0x000fe200008e0e0c */
[----:B------:R-:W-:-:S03]  /*1910*/  IADD3 R12, P1, PT, -R19, R20, RZ ;  /* 0x00000014130c7210 */ /* 0x000fc60007f3e1ff */
[----:B------:R-:W-:Y:S01]  /*1920*/  IMAD.X R15, RZ, RZ, R16, P2 ;  /* 0x000000ffff0f7224 */ /* 0x000fe200010e0610 */
[C---:B------:R-:W-:Y:S01]  /*1930*/  ISETP.GE.U32.AND.EX P0, PT, R22.reuse, R7, PT, P0 ;  /* 0x000000071600720c */ /* 0x040fe20003f06100 */
[----:B------:R-:W-:Y:S01]  /*1940*/  IMAD.X R14, R22, 0x1, ~R7, P1 ;  /* 0x00000001160e7824 */ /* 0x000fe200008e0e07 */
[----:B------:R-:W-:Y:S02]  /*1950*/  ISETP.NE.U32.AND P1, PT, R19, RZ, PT ;  /* 0x000000ff1300720c */ /* 0x000fe40003f25070 */
[----:B------:R-:W-:Y:S02]  /*1960*/  SEL R12, R12, R20, P0 ;  /* 0x000000140c0c7207 */ /* 0x000fe40000000000 */
[----:B------:R-:W-:Y:S02]  /*1970*/  SEL R13, R13, R18, P0 ;  /* 0x000000120d0d7207 */ /* 0x000fe40000000000 */
[----:B------:R-:W-:Y:S02]  /*1980*/  SEL R18, R14, R22, P0 ;  /* 0x000000160e127207 */ /* 0x000fe40000000000 */
[----:B------:R-:W-:-:S02]  /*1990*/  SEL R16, R15, R16, P0 ;  /* 0x000000100f107207 */ /* 0x000fc40000000000 */
[----:B------:R-:W-:Y:S01]  /*19a0*/  ISETP.GE.U32.AND P0, PT, R12, R19, PT ;  /* 0x000000130c00720c */ /* 0x000fe20003f06070 */
[----:B------:R-:W-:Y:S01]  /*19b0*/  IMAD.MOV.U32 R12, RZ, RZ, R8 ;  /* 0x000000ffff0c7224 */ /* 0x000fe200078e0008 */
[----:B------:R-:W-:Y:S02]  /*19c0*/  IADD3 R14, P2, PT, R13, 0x1, RZ ;  /* 0x000000010d0e7810 */ /* 0x000fe40007f5e0ff */
[----:B------:R-:W-:Y:S02]  /*19d0*/  ISETP.GE.U32.AND.EX P0, PT, R18, R7, PT, P0 ;  /* 0x000000071200720c */ /* 0x000fe40003f06100 */
[----:B------:R-:W-:Y:S01]  /*19e0*/  ISETP.NE.AND.EX P1, PT, R7, RZ, PT, P1 ;  /* 0x000000ff0700720c */ /* 0x000fe20003f25310 */
[----:B------:R-:W-:Y:S01]  /*19f0*/  IMAD.X R15, RZ, RZ, R16, P2 ;  /* 0x000000ffff0f7224 */ /* 0x000fe200010e0610 */
[----:B------:R-:W-:Y:S01]  /*1a00*/  SEL R14, R14, R13, P0 ;  /* 0x0000000d0e0e7207 */ /* 0x000fe20000000000 */
[----:B------:R-:W-:-:S03]  /*1a10*/  IMAD.MOV.U32 R13, RZ, RZ, 0x0 ;  /* 0x00000000ff0d7424 */ /* 0x000fc600078e00ff */
[----:B------:R-:W-:Y:S02]  /*1a20*/  SEL R15, R15, R16, P0 ;  /* 0x000000100f0f7207 */ /* 0x000fe40000000000 */
[----:B------:R-:W-:Y:S02]  /*1a30*/  SEL R14, R14, 0xffffffff, P1 ;  /* 0xffffffff0e0e7807 */ /* 0x000fe40000800000 */
[----:B------:R-:W-:Y:S01]  /*1a40*/  SEL R15, R15, 0xffffffff, P1 ;  /* 0xffffffff0f0f7807 */ /* 0x000fe20000800000 */
[----:B------:R-:W-:Y:S06]  /*1a50*/  RET.REL.NODEC R12 `(_ZN6caffe270_GLOBAL__N__46_tmpxft_000073d0_00000000_7_roi_pool_op_cpp1_ii_1647679314ROIPoolForwardIfEEviPKT_S2_iiiiiS4_PS2_Pi) ;  /* 0xffffffe40c687950 */ /* 0x000fec0003c3ffff */
        .weak           $__internal_3_$__cuda_sm20_rem_u64
        .type           $__internal_3_$__cuda_sm20_rem_u64,@function
        .size           $__internal_3_$__cuda_sm20_rem_u64,($__internal_4_$__cuda_sm3x_div_rn_noftz_f32_slowpath - $__internal_3_$__cuda_sm20_rem_u64)
$__internal_3_$__cuda_sm20_rem_u64:
[----:B------:R-:W-:Y:S02]  /*1a60*/  IMAD.MOV.U32 R20, RZ, RZ, R10 ;  /* 0x000000ffff147224 */ /* 0x000fe400078e000a */
        /* <DEDUP_REMOVED lines=9> */
[----:B------:R-:W-:-:S03]  /*1b00*/  IMAD.HI.U32 R18, R16, R23, RZ ;  /* 0x0000001710127227 */ /* 0x000fc600078e00ff */
[----:B------:R-:W-:Y:S01]  /*1b10*/  IADD3.X R25, PT, PT, RZ, ~R19, RZ, P0, !PT ;  /* 0x80000013ff197210 */ /* 0x000fe200007fe4ff */
[----:B------:R-:W-:-:S04]  /*1b20*/  IMAD.MOV.U32 R19, RZ, RZ, R16 ;  /* 0x000000ffff137224 */ /* 0x000fc800078e0010 */
[----:B------:R-:W-:-:S04]  /*1b30*/  IMAD.WIDE.U32 R18, P0, R16, R25, R18 ;  /* 0x0000001910127225 */ /* 0x000fc80007800012 */
[C---:B------:R-:W-:Y:S02]  /*1b40*/  IMAD R27, R17.reuse, R25, RZ ;  /* 0x00000019111b7224 */ /* 0x040fe400078e02ff */
[----:B------:R-:W-:-:S04]  /*1b50*/  IMAD.HI.U32 R18, P1, R17, R23, R18 ;  /* 0x0000001711127227 */ /* 0x000fc80007820012 */
[----:B------:R-:W-:Y:S01]  /*1b60*/  IMAD.HI.U32 R21, R17, R25, RZ ;  /* 0x0000001911157227 */ /* 0x000fe200078e00ff */
[----:B------:R-:W-:-:S03]  /*1b70*/  IADD3 R19, P2, PT, R27, R18, RZ ;  /* 0x000000121b137210 */ /* 0x000fc60007f5e0ff */
[----:B------:R-:W-:Y:S02]  /*1b80*/  IMAD.X R21, R21, 0x1, R17, P0 ;  /* 0x0000000115157824 */ /* 0x000fe400000e0611 */
[----:B------:R-:W-:-:S03]  /*1b90*/  IMAD.WIDE.U32 R16, R19, R10, RZ ;  /* 0x0000000a13107225 */ /* 0x000fc600078e00ff */
[----:B------:R-:W-:Y:S01]  /*1ba0*/  IADD3.X R21, PT, PT, RZ, RZ, R21, P2, P1 ;  /* 0x000000ffff157210 */ /* 0x000fe200017e2415 */
[----:B------:R-:W-:Y:S01]  /*1bb0*/  IMAD R17, R19, R7, R17 ;  /* 0x0000000713117224 */ /* 0x000fe200078e0211 */
[----:B------:R-:W-:-:S03]  /*1bc0*/  IADD3 R23, P0, PT, RZ, -R16, RZ ;  /* 0x80000010ff177210 */ /* 0x000fc60007f1e0ff */
[----:B------:R-:W-:Y:S02]  /*1bd0*/  IMAD R17, R21, R10, R17 ;  /* 0x0000000a15117224 */ /* 0x000fe400078e0211 */
[----:B------:R-:W-:-:S04]  /*1be0*/  IMAD.HI.U32 R18, R19, R23, RZ ;  /* 0x0000001713127227 */ /* 0x000fc800078e00ff */
[----:B------:R-:W-:Y:S02]  /*1bf0*/  IMAD.X R16, RZ, RZ, ~R17, P0 ;  /* 0x000000ffff107224 */ /* 0x000fe400000e0e11 */
[----:B------:R-:W-:Y:S02]  /*1c00*/  IMAD.MOV.U32 R17, RZ, RZ, RZ ;  /* 0x000000ffff117224 */ /* 0x000fe400078e00ff */
        /* <DEDUP_REMOVED lines=14> */
[----:B------:R-:W-:-:S04]  /*1cf0*/  IMAD.WIDE.U32 R16, R19, R10, RZ ;  /* 0x0000000a13107225 */ /* 0x000fc800078e00ff */
[----:B------:R-:W-:Y:S02]  /*1d00*/  IMAD.X R21, RZ, RZ, R18, P1 ;  /* 0x000000ffff157224 */ /* 0x000fe400008e0612 */
[----:B------:R-:W-:Y:S01]  /*1d10*/  IMAD R19, R19, R7, R17 ;  /* 0x0000000713137224 */ /* 0x000fe200078e0211 */
[----:B------:R-:W-:-:S03]  /*1d20*/  IADD3 R17, P1, PT, -R16, R12, RZ ;  /* 0x0000000c10117210 */ /* 0x000fc60007f3e1ff */
[-C--:B------:R-:W-:Y:S01]  /*1d30*/  IMAD R12, R21, R10.reuse, R19 ;  /* 0x0000000a150c7224 */ /* 0x080fe200078e0213 */
[----:B------:R-:W-:-:S03]  /*1d40*/  ISETP.GE.U32.AND P0, PT, R17, R10, PT ;  /* 0x0000000a1100720c */ /* 0x000fc60003f06070 */
[----:B------:R-:W-:Y:S01]  /*1d50*/  IMAD.X R12, R11, 0x1, ~R12, P1 ;  /* 0x000000010b0c7824 */ /* 0x000fe200008e0e0c */
[----:B------:R-:W-:-:S04]  /*1d60*/  IADD3 R11, P1, PT, -R10, R17, RZ ;  /* 0x000000110a0b7210 */ /* 0x000fc80007f3e1ff */
[C---:B------:R-:W-:Y:S01]  /*1d70*/  ISETP.GE.U32.AND.EX P0, PT, R12.reuse, R7, PT, P0 ;  /* 0x000000070c00720c */ /* 0x040fe20003f06100 */
[----:B------:R-:W-:Y:S01]  /*1d80*/  IMAD.X R16, R12, 0x1, ~R7, P1 ;  /* 0x000000010c107824 */ /* 0x000fe200008e0e07 */
[----:B------:R-:W-:Y:S02]  /*1d90*/  ISETP.NE.U32.AND P1, PT, R10, RZ, PT ;  /* 0x000000ff0a00720c */ /* 0x000fe40003f25070 */
[----:B------:R-:W-:Y:S02]  /*1da0*/  SEL R11, R11, R17, P0 ;  /* 0x000000110b0b7207 */ /* 0x000fe40000000000 */
[----:B------:R-:W-:Y:S02]  /*1db0*/  SEL R16, R16, R12, P0 ;  /* 0x0000000c10107207 */ /* 0x000fe40000000000 */
[----:B------:R-:W-:Y:S02]  /*1dc0*/  ISETP.GE.U32.AND P0, PT, R11, R10, PT ;  /* 0x0000000a0b00720c */ /* 0x000fe40003f06070 */
[----:B------:R-:W-:Y:S01]  /*1dd0*/  IADD3 R12, PT, PT, -R10, R11, RZ ;  /* 0x0000000b0a0c7210 */ /* 0x000fe20007ffe1ff */
[----:B------:R-:W-:Y:S01]  /*1de0*/  IMAD.MOV.U32 R10, RZ, RZ, R8 ;  /* 0x000000ffff0a7224 */ /* 0x000fe200078e0008 */
[----:B------:R-:W-:-:S02]  /*1df0*/  ISETP.GE.U32.AND.EX P0, PT, R16, R7, PT, P0 ;  /* 0x000000071000720c */ /* 0x000fc40003f06100 */
[----:B------:R-:W-:Y:S02]  /*1e00*/  ISETP.NE.AND.EX P1, PT, R7, RZ, PT, P1 ;  /* 0x000000ff0700720c */ /* 0x000fe40003f25310 */
[----:B------:R-:W-:Y:S01]  /*1e10*/  SEL R12, R12, R11, P0 ;  /* 0x0000000b0c0c7207 */ /* 0x000fe20000000000 */
[----:B------:R-:W-:-:S03]  /*1e20*/  IMAD.MOV.U32 R11, RZ, RZ, 0x0 ;  /* 0x00000000ff0b7424 */ /* 0x000fc600078e00ff */
[----:B------:R-:W-:Y:S01]  /*1e30*/  SEL R12, R12, 0xffffffff, P1 ;  /* 0xffffffff0c0c7807 */ /* 0x000fe20000800000 */
[----:B------:R-:W-:Y:S06]  /*1e40*/  RET.REL.NODEC R10 `(_ZN6caffe270_GLOBAL__N__46_tmpxft_000073d0_00000000_7_roi_pool_op_cpp1_ii_1647679314ROIPoolForwardIfEEviPKT_S2_iiiiiS4_PS2_Pi) ;  /* 0xffffffe00a6c7950 */ /* 0x000fec0003c3ffff */
        .weak           $__internal_4_$__cuda_sm3x_div_rn_noftz_f32_slowpath
        .type           $__internal_4_$__cuda_sm3x_div_rn_noftz_f32_slowpath,@function
        .size           $__internal_4_$__cuda_sm3x_div_rn_noftz_f32_slowpath,(.L_x_52 - $__internal_4_$__cuda_sm3x_div_rn_noftz_f32_slowpath)
$__internal_4_$__cuda_sm3x_div_rn_noftz_f32_slowpath:
[----:B------:R-:W-:Y:S01]  /*1e50*/  SHF.R.U32.HI R17, RZ, 0x17, R8 ;  /* 0x00000017ff117819 */ /* 0x000fe20000011608 */
[----:B------:R-:W-:Y:S01]  /*1e60*/  BSSY.RECONVERGENT B1, `(.L_x_36) ;  /* 0x0000062000017945 */ /* 0x000fe20003800200 */
[----:B------:R-:W-:Y:S02]  /*1e70*/  SHF.R.U32.HI R18, RZ, 0x17, R7 ;  /* 0x00000017ff127819 */ /* 0x000fe40000011607 */
[----:B------:R-:W-:Y:S02]  /*1e80*/  LOP3.LUT R17, R17, 0xff, RZ, 0xc0, !PT ;  /* 0x000000ff11117812 */ /* 0x000fe400078ec0ff */
[----:B------:R-:W-:-:S03]  /*1e90*/  LOP3.LUT R22, R18, 0xff, RZ, 0xc0, !PT ;  /* 0x000000ff12167812 */ /* 0x000fc600078ec0ff */
[----:B------:R-:W-:Y:S02]  /*1ea0*/  VIADD R20, R17, 0xffffffff ;  /* 0xffffffff11147836 */ /* 0x000fe40000000000 */
[----:B------:R-:W-:-:S03]  /*1eb0*/  VIADD R19, R22, 0xffffffff ;  /* 0xffffffff16137836 */ /* 0x000fc60000000000 */
[----:B------:R-:W-:-:S04]  /*1ec0*/  ISETP.GT.U32.AND P0, PT, R20, 0xfd, PT ;  /* 0x000000fd1400780c */ /* 0x000fc80003f04070 */
[----:B------:R-:W-:-:S13]  /*1ed0*/  ISETP.GT.U32.OR P0, PT, R19, 0xfd, P0 ;  /* 0x000000fd1300780c */ /* 0x000fda0000704470 */
[----:B------:R-:W-:Y:S01]  /*1ee0*/  @!P0 IMAD.MOV.U32 R18, RZ, RZ, RZ ;  /* 0x000000ffff128224 */ /* 0x000fe200078e00ff */
[----:B------:R-:W-:Y:S06]  /*1ef0*/  @!P0 BRA `(.L_x_37) ;  /* 0x00000000005c8947 */ /* 0x000fec0003800000 */
[----:B------:R-:W-:Y:S02]  /*1f00*/  FSETP.GTU.FTZ.AND P0, PT, |R7|, +INF , PT ;  /* 0x7f8000000700780b */ /* 0x000fe40003f1c200 */
[----:B------:R-:W-:-:S04]  /*1f10*/  FSETP.GTU.FTZ.AND P1, PT, |R8|, +INF , PT ;  /* 0x7f8000000800780b */ /* 0x000fc80003f3c200 */
[----:B------:R-:W-:-:S13]  /*1f20*/  PLOP3.LUT P0, PT, P0, P1, PT, 0xf8, 0x8f ;  /* 0x00000000008f781c */ /* 0x000fda0000703f70 */
[----:B------:R-:W-:Y:S05]  /*1f30*/  @P0 BRA `(.L_x_38) ;  /* 0x00000004004c0947 */ /* 0x000fea0003800000 */
[----:B------:R-:W-:-:S13]  /*1f40*/  LOP3.LUT P0, RZ, R8, 0x7fffffff, R7, 0xc8, !PT ;  /* 0x7fffffff08ff7812 */ /* 0x000fda000780c807 */
[----:B------:R-:W-:Y:S05]  /*1f50*/  @!P0 BRA `(.L_x_39) ;  /* 0x00000004003c8947 */ /* 0x000fea0003800000 */
[C---:B------:R-:W-:Y:S02]  /*1f60*/  FSETP.NEU.FTZ.AND P0, PT, |R7|.reuse, +INF , PT ;  /* 0x7f8000000700780b */ /* 0x040fe40003f1d200 */
[----:B------:R-:W-:Y:S02]  /*1f70*/  FSETP.NEU.FTZ.AND P2, PT, |R8|, +INF , PT ;  /* 0x7f8000000800780b */ /* 0x000fe40003f5d200 */
[----:B------:R-:W-:-:S11]  /*1f80*/  FSETP.NEU.FTZ.AND P1, PT, |R7|, +INF , PT ;  /* 0x7f8000000700780b */ /* 0x000fd60003f3d200 */
[----:B------:R-:W-:Y:S05]  /*1f90*/  @!P2 BRA !P0, `(.L_x_39) ;  /* 0x00000004002ca947 */ /* 0x000fea0004000000 */
[----:B------:R-:W-:-:S04]  /*1fa0*/  LOP3.LUT P0, RZ, R7, 0x7fffffff, RZ, 0xc0, !PT ;  /* 0x7fffffff07ff7812 */ /* 0x000fc8000780c0ff */
[----:B------:R-:W-:-:S13]  /*1fb0*/  PLOP3.LUT P0, PT, P2, P0, PT, 0x2f, 0xf2 ;  /* 0x0000000000f2781c */ /* 0x000fda0001700577 */
[----:B------:R-:W-:Y:S05]  /*1fc0*/  @P0 BRA `(.L_x_40) ;  /* 0x0000000400180947 */ /* 0x000fea0003800000 */
[----:B------:R-:W-:-:S04]  /*1fd0*/  LOP3.LUT P0, RZ, R8, 0x7fffffff, RZ, 0xc0, !PT ;  /* 0x7fffffff08ff7812 */ /* 0x000fc8000780c0ff */
[----:B------:R-:W-:-:S13]  /*1fe0*/  PLOP3.LUT P0, PT, P1, P0, PT, 0x2f, 0xf2 ;  /* 0x0000000000f2781c */ /* 0x000fda0000f00577 */
[----:B------:R-:W-:Y:S05]  /*1ff0*/  @P0 BRA `(.L_x_41) ;  /* 0x0000000400000947 */ /* 0x000fea0003800000 */
[----:B------:R-:W-:Y:S02]  /*2000*/  ISETP.GE.AND P0, PT, R19, RZ, PT ;  /* 0x000000ff1300720c */ /* 0x000fe40003f06270 */
[----:B------:R-:W-:-:S11]  /*2010*/  ISETP.GE.AND P1, PT, R20, RZ, PT ;  /* 0x000000ff1400720c */ /* 0x000fd60003f26270 */
[----:B------:R-:W-:Y:S02]  /*2020*/  @P0 IMAD.MOV.U32 R18, RZ, RZ, RZ ;  /* 0x000000ffff120224 */ /* 0x000fe400078e00ff */
[----:B------:R-:W-:Y:S01]  /*2030*/  @!P0 FFMA R7, R7, 1.84467440737095516160e+19, RZ ;  /* 0x5f80000007078823 */ /* 0x000fe200000000ff */
[----:B------:R-:W-:Y:S02]  /*2040*/  @!P0 IMAD.MOV.U32 R18, RZ, RZ, -0x40 ;  /* 0xffffffc0ff128424 */ /* 0x000fe400078e00ff */
[----:B------:R-:W-:Y:S02]  /*2050*/  @!P1 FFMA R8, R8, 1.84467440737095516160e+19, RZ ;  /* 0x5f80000008089823 */ /* 0x000fe400000000ff */
[----:B------:R-:W-:-:S07]  /*2060*/  @!P1 VIADD R18, R18, 0x40 ;  /* 0x0000004012129836 */ /* 0x000fce0000000000 */
.L_x_37:
[----:B------:R-:W-:Y:S01]  /*2070*/  LEA R19, R17, 0xc0800000, 0x17 ;  /* 0xc080000011137811 */ /* 0x000fe200078eb8ff */
[----:B------:R-:W-:Y:S01]  /*2080*/  BSSY.RECONVERGENT B2, `(.L_x_42) ;  /* 0x0000036000027945 */ /* 0x000fe20003800200 */
[----:B------:R-:W-:-:S03]  /*2090*/  IADD3 R22, PT, PT, R22, -0x7f, RZ ;  /* 0xffffff8116167810 */ /* 0x000fc60007ffe0ff */
[----:B------:R-:W-:Y:S02]  /*20a0*/  IMAD.IADD R21, R8, 0x1, -R19 ;  /* 0x0000000108157824 */ /* 0x000fe400078e0a13 */
[C---:B------:R-:W-:Y:S02]  /*20b0*/  IMAD R7, R22.reuse, -0x800000, R7 ;  /* 0xff80000016077824 */ /* 0x040fe400078e0207 */
[----:B------:R0:W1:Y:S01]  /*20c0*/  MUFU.RCP R8, R21 ;  /* 0x0000001500087308 */ /* 0x0000620000001000 */
[----:B------:R-:W-:Y:S01]  /*20d0*/  FADD.FTZ R20, -R21, -RZ ;  /* 0x800000ff15147221 */ /* 0x000fe20000010100 */
[----:B0-----:R-:W-:-:S05]  /*20e0*/  IADD3 R21, PT, PT, R22, 0x7f, -R17 ;  /* 0x0000007f16157810 */ /* 0x001fca0007ffe811 */
[----:B------:R-:W-:Y:S02]  /*20f0*/  IMAD.IADD R18, R21, 0x1, R18 ;  /* 0x0000000115127824 */ /* 0x000fe400078e0212 */
[----:B-1----:R-:W-:-:S04]  /*2100*/  FFMA R19, R8, R20, 1 ;  /* 0x3f80000008137423 */ /* 0x002fc80000000014 */
[----:B------:R-:W-:-:S04]  /*2110*/  FFMA R8, R8, R19, R8 ;  /* 0x0000001308087223 */ /* 0x000fc80000000008 */
[----:B------:R-:W-:-:S04]  /*2120*/  FFMA R19, R7, R8, RZ ;  /* 0x0000000807137223 */ /* 0x000fc800000000ff */
[----:B------:R-:W-:-:S04]  /*2130*/  FFMA R23, R20, R19, R7 ;  /* 0x0000001314177223 */ /* 0x000fc80000000007 */
[----:B------:R-:W-:-:S04]  /*2140*/  FFMA R19, R8, R23, R19 ;  /* 0x0000001708137223 */ /* 0x000fc80000000013 */
[----:B------:R-:W-:-:S04]  /*2150*/  FFMA R20, R20, R19, R7 ;  /* 0x0000001314147223 */ /* 0x000fc80000000007 */
[----:B------:R-:W-:-:S05]  /*2160*/  FFMA R7, R8, R20, R19 ;  /* 0x0000001408077223 */ /* 0x000fca0000000013 */
[----:B------:R-:W-:-:S04]  /*2170*/  SHF.R.U32.HI R17, RZ, 0x17, R7 ;  /* 0x00000017ff117819 */ /* 0x000fc80000011607 */
[----:B------:R-:W-:-:S05]  /*2180*/  LOP3.LUT R17, R17, 0xff, RZ, 0xc0, !PT ;  /* 0x000000ff11117812 */ /* 0x000fca00078ec0ff */
[----:B------:R-:W-:-:S04]  /*2190*/  IMAD.IADD R21, R17, 0x1, R18 ;  /* 0x0000000111157824 */ /* 0x000fc800078e0212 */
[----:B------:R-:W-:-:S05]  /*21a0*/  VIADD R17, R21, 0xffffffff ;  /* 0xffffffff15117836 */ /* 0x000fca0000000000 */
[----:B------:R-:W-:-:S13]  /*21b0*/  ISETP.GE.U32.AND P0, PT, R17, 0xfe, PT ;  /* 0x000000fe1100780c */ /* 0x000fda0003f06070 */
[----:B------:R-:W-:Y:S05]  /*21c0*/  @!P0 BRA `(.L_x_43) ;  /* 0x0000000000808947 */ /* 0x000fea0003800000 */
[----:B------:R-:W-:-:S13]  /*21d0*/  ISETP.GT.AND P0, PT, R21, 0xfe, PT ;  /* 0x000000fe1500780c */ /* 0x000fda0003f04270 */
[----:B------:R-:W-:Y:S05]  /*21e0*/  @P0 BRA `(.L_x_44) ;  /* 0x00000000006c0947 */ /* 0x000fea0003800000 */
[----:B------:R-:W-:-:S13]  /*21f0*/  ISETP.GE.AND P0, PT, R21, 0x1, PT ;  /* 0x000000011500780c */ /* 0x000fda0003f06270 */
[----:B------:R-:W-:Y:S05]  /*2200*/  @P0 BRA `(.L_x_45) ;  /* 0x0000000000740947 */ /* 0x000fea0003800000 */
[----:B------:R-:W-:Y:S02]  /*2210*/  ISETP.GE.AND P0, PT, R21, -0x18, PT ;  /* 0xffffffe81500780c */ /* 0x000fe40003f06270 */
[----:B------:R-:W-:-:S11]  /*2220*/  LOP3.LUT R7, R7, 0x80000000, RZ, 0xc0, !PT ;  /* 0x8000000007077812 */ /* 0x000fd600078ec0ff */
[----:B------:R-:W-:Y:S05]  /*2230*/  @!P0 BRA `(.L_x_45) ;  /* 0x0000000000688947 */ /* 0x000fea0003800000 */
[CCC-:B------:R-:W-:Y:S01]  /*2240*/  FFMA.RZ R17, R8.reuse, R20.reuse, R19.reuse ;  /* 0x0000001408117223 */ /* 0x1c0fe2000000c013 */
[C---:B------:R-:W-:Y:S02]  /*2250*/  ISETP.NE.AND P2, PT, R21.reuse, RZ, PT ;  /* 0x000000ff1500720c */ /* 0x040fe40003f45270 */
[----:B------:R-:W-:Y:S02]  /*2260*/  ISETP.NE.AND P1, PT, R21, RZ, PT ;  /* 0x000000ff1500720c */ /* 0x000fe40003f25270 */
[----:B------:R-:W-:Y:S01]  /*2270*/  LOP3.LUT R18, R17, 0x7fffff, RZ, 0xc0, !PT ;  /* 0x007fffff11127812 */ /* 0x000fe200078ec0ff */
[CCC-:B------:R-:W-:Y:S01]  /*2280*/  FFMA.RP R17, R8.reuse, R20.reuse, R19.reuse ;  /* 0x0000001408117223 */ /* 0x1c0fe20000008013 */
[----:B------:R-:W-:Y:S01]  /*2290*/  FFMA.RM R8, R8, R20, R19 ;  /* 0x0000001408087223 */ /* 0x000fe20000004013 */
[----:B------:R-:W-:Y:S01]  /*22a0*/  VIADD R19, R21, 0x20 ;  /* 0x0000002015137836 */ /* 0x000fe20000000000 */
[----:B------:R-:W-:Y:S01]  /*22b0*/  LOP3.LUT R18, R18, 0x800000, RZ, 0xfc, !PT ;  /* 0x0080000012127812 */ /* 0x000fe200078efcff */
[----:B------:R-:W-:-:S02]  /*22c0*/  IMAD.MOV R20, RZ, RZ, -R21 ;  /* 0x000000ffff147224 */ /* 0x000fc400078e0a15 */
[----:B------:R-:W-:Y:S02]  /*22d0*/  FSETP.NEU.FTZ.AND P0, PT, R17, R8, PT ;  /* 0x000000081100720b */ /* 0x000fe40003f1d000 */
[----:B------:R-:W-:Y:S02]  /*22e0*/  SHF.L.U32 R19, R18, R19, RZ ;  /* 0x0000001312137219 */ /* 0x000fe400000006ff */
[----:B------:R-:W-:Y:S02]  /*22f0*/  SEL R17, R20, RZ, P2 ;  /* 0x000000ff14117207 */ /* 0x000fe40001000000 */
[----:B------:R-:W-:Y:S02]  /*2300*/  ISETP.NE.AND P1, PT, R19, RZ, P1 ;  /* 0x000000ff1300720c */ /* 0x000fe40000f25270 */
[----:B------:R-:W-:Y:S02]  /*2310*/  SHF.R.U32.HI R17, RZ, R17, R18 ;  /* 0x00000011ff117219 */ /* 0x000fe40000011612 */
[----:B------:R-:W-:-:S02]  /*2320*/  PLOP3.LUT P0, PT, P0, P1, PT, 0xf8, 0x8f ;  /* 0x00000000008f781c */ /* 0x000fc40000703f70 */
[----:B------:R-:W-:Y:S02]  /*2330*/  SHF.R.U32.HI R19, RZ, 0x1, R17 ;  /* 0x00000001ff137819 */ /* 0x000fe40000011611 */
[----:B------:R-:W-:-:S04]  /*2340*/  SEL R8, RZ, 0x1, !P0 ;  /* 0x00000001ff087807 */ /* 0x000fc80004000000 */
[----:B------:R-:W-:-:S04]  /*2350*/  LOP3.LUT R8, R8, 0x1, R19, 0xf8, !PT ;  /* 0x0000000108087812 */ /* 0x000fc800078ef813 */
[----:B------:R-:W-:-:S05]  /*2360*/  LOP3.LUT R8, R8, R17, RZ, 0xc0, !PT ;  /* 0x0000001108087212 */ /* 0x000fca00078ec0ff */
[----:B------:R-:W-:-:S05]  /*2370*/  IMAD.IADD R8, R19, 0x1, R8 ;  /* 0x0000000113087824 */ /* 0x000fca00078e0208 */
[----:B------:R-:W-:Y:S01]  /*2380*/  LOP3.LUT R7, R8, R7, RZ, 0xfc, !PT ;  /* 0x0000000708077212 */ /* 0x000fe200078efcff */
[----:B------:R-:W-:Y:S06]  /*2390*/  BRA `(.L_x_45) ;  /* 0x0000000000107947 */ /* 0x000fec0003800000 */
.L_x_44:
[----:B------:R-:W-:-:S04]  /*23a0*/  LOP3.LUT R7, R7, 0x80000000, RZ, 0xc0, !PT ;  /* 0x8000000007077812 */ /* 0x000fc800078ec0ff */
[----:B------:R-:W-:Y:S01]  /*23b0*/  LOP3.LUT R7, R7, 0x7f800000, RZ, 0xfc, !PT ;  /* 0x7f80000007077812 */ /* 0x000fe200078efcff */
[----:B------:R-:W-:Y:S06]  /*23c0*/  BRA `(.L_x_45) ;  /* 0x0000000000047947 */ /* 0x000fec0003800000 */
.L_x_43:
[----:B------:R-:W-:-:S07]  /*23d0*/  IMAD R7, R18, 0x800000, R7 ;  /* 0x0080000012077824 */ /* 0x000fce00078e0207 */
.L_x_45:
[----:B------:R-:W-:Y:S05]  /*23e0*/  BSYNC.RECONVERGENT B2 ;  /* 0x0000000000027941 */ /* 0x000fea0003800200 */
.L_x_42:
[----:B------:R-:W-:Y:S05]  /*23f0*/  BRA `(.L_x_46) ;  /* 0x0000000000207947 */ /* 0x000fea0003800000 */
.L_x_41:
[----:B------:R-:W-:-:S04]  /*2400*/  LOP3.LUT R7, R8, 0x80000000, R7, 0x48, !PT ;  /* 0x8000000008077812 */ /* 0x000fc800078e4807 */
[----:B------:R-:W-:Y:S01]  /*2410*/  LOP3.LUT R7, R7, 0x7f800000, RZ, 0xfc, !PT ;  /* 0x7f80000007077812 */ /* 0x000fe200078efcff */
[----:B------:R-:W-:Y:S06]  /*2420*/  BRA `(.L_x_46) ;  /* 0x0000000000147947 */ /* 0x000fec0003800000 */
.L_x_40:
[----:B------:R-:W-:Y:S01]  /*2430*/  LOP3.LUT R7, R8, 0x80000000, R7, 0x48, !PT ;  /* 0x8000000008077812 */ /* 0x000fe200078e4807 */
[----:B------:R-:W-:Y:S06]  /*2440*/  BRA `(.L_x_46) ;  /* 0x00000000000c7947 */ /* 0x000fec0003800000 */
.L_x_39:
[----:B------:R-:W0:Y:S01]  /*2450*/  MUFU.RSQ R7, -QNAN ;  /* 0xffc0000000077908 */ /* 0x000e220000001400 */
[----:B------:R-:W-:Y:S05]  /*2460*/  BRA `(.L_x_46) ;  /* 0x0000000000047947 */ /* 0x000fea0003800000 */
.L_x_38:
[----:B------:R-:W-:-:S07]  /*2470*/  FADD.FTZ R7, R7, R8 ;  /* 0x0000000807077221 */ /* 0x000fce0000010000 */
.L_x_46:
[----:B------:R-:W-:Y:S05]  /*2480*/  BSYNC.RECONVERGENT B1 ;  /* 0x0000000000017941 */ /* 0x000fea0003800200 */
.L_x_36:
[----:B------:R-:W-:-:S04]  /*2490*/  IMAD.MOV.U32 R17, RZ, RZ, 0x0 ;  /* 0x00000000ff117424 */ /* 0x000fc800078e00ff */
[----:B0-----:R-:W-:Y:S05]  /*24a0*/  RET.REL.NODEC R16 `(_ZN6caffe270_GLOBAL__N__46_tmpxft_000073d0_00000000_7_roi_pool_op_cpp1_ii_1647679314ROIPoolForwardIfEEviPKT_S2_iiiiiS4_PS2_Pi) ;  /* 0xffffffd810d47950 */ /* 0x001fea0003c3ffff */
.L_x_47:
        /* <DEDUP_REMOVED lines=13> */
.L_x_52:


//--------------------- .nv.shared.reserved.0     --------------------------
	.section	.nv.shared.reserved.0,"aw",@nobits
	.weak		__nv_reservedSMEM_offset_0_alias
	.size		__nv_reservedSMEM_offset_0_alias, 0, 64
	.other		__nv_reservedSMEM_offset_0_alias,@"STO_CUDA_RESERVED_SHARED STV_DEFAULT"
__nv_reservedSMEM_offset_0_alias:
	.zero		0
	.zero		64


//--------------------- .nv.global                --------------------------
	.section	.nv.global,"aw",@nobits
	.align	8
.nv.global:
	.type		_ZTVN10__cxxabiv120__function_type_infoE,@object
	.size		_ZTVN10__cxxabiv120__function_type_infoE,(_ZTVN10__cxxabiv120__si_class_type_infoE - _ZTVN10__cxxabiv120__function_type_infoE)
_ZTVN10__cxxabiv120__function_type_infoE:
	.zero		8
	.type		_ZTVN10__cxxabiv120__si_class_type_infoE,@object
	.size		_ZTVN10__cxxabiv120__si_class_type_infoE,(_ZTTNSt7__cxx1119basic_ostringstreamIcSt11char_traitsIcESaIcEEE - _ZTVN10__cxxabiv120__si_class_type_infoE)
_ZTVN10__cxxabiv120__si_class_type_infoE:
	.zero		8
	.type		_ZTTNSt7__cxx1119basic_ostringstreamIcSt11char_traitsIcESaIcEEE,@object
	.size		_ZTTNSt7__cxx1119basic_ostringstreamIcSt11char_traitsIcESaIcEEE,(_ZTVN10__cxxabiv117__class_type_infoE - _ZTTNSt7__cxx1119basic_ostringstreamIcSt11char_traitsIcESaIcEEE)
_ZTTNSt7__cxx1119basic_ostringstreamIcSt11char_traitsIcESaIcEEE:
	.zero		8
	.type		_ZTVN10__cxxabiv117__class_type_infoE,@object
	.size		_ZTVN10__cxxabiv117__class_type_infoE,(_ZTTSo - _ZTVN10__cxxabiv117__class_type_infoE)
_ZTVN10__cxxabiv117__class_type_infoE:
	.zero		8
	.type		_ZTTSo,@object
	.size		_ZTTSo,(_ZTVN10__cxxabiv119__pointer_type_infoE - _ZTTSo)
_ZTTSo:
	.zero		8
	.type		_ZTVN10__cxxabiv119__pointer_type_infoE,@object
	.size		_ZTVN10__cxxabiv119__pointer_type_infoE,(_ZTVSt9basic_iosIcSt11char_traitsIcEE - _ZTVN10__cxxabiv119__pointer_type_infoE)
_ZTVN10__cxxabiv119__pointer_type_infoE:
	.zero		8
	.type		_ZTVSt9basic_iosIcSt11char_traitsIcEE,@object
	.size		_ZTVSt9basic_iosIcSt11char_traitsIcEE,(_ZTVN3c105ErrorE - _ZTVSt9basic_iosIcSt11char_traitsIcEE)
_ZTVSt9basic_iosIcSt11char_traitsIcEE:
	.zero		32
	.type		_ZTVN3c105ErrorE,@object
	.size		_ZTVN3c105ErrorE,(_ZTVN3c1011StorageImplE - _ZTVN3c105ErrorE)
_ZTVN3c105ErrorE:
	.zero		40
	.type		_ZTVN3c1011StorageImplE,@object
	.size		_ZTVN3c1011StorageImplE,(_ZTVN3c1020intrusive_ptr_targetE - _ZTVN3c1011StorageImplE)
_ZTVN3c1011StorageImplE:
	.zero		40
	.type		_ZTVN3c1020intrusive_ptr_targetE,@object
	.size		_ZTVN3c1020intrusive_ptr_targetE,(_ZTVSt9exception - _ZTVN3c1020intrusive_ptr_targetE)
_ZTVN3c1020intrusive_ptr_targetE:
	.zero		40
	.type		_ZTVSt9exception,@object
	.size		_ZTVSt9exception,(_ZTVSt15basic_streambufIcSt11char_traitsIcEE - _ZTVSt9exception)
_ZTVSt9exception:
	.zero		40
	.type		_ZTVSt15basic_streambufIcSt11char_traitsIcEE,@object
	.size		_ZTVSt15basic_streambufIcSt11char_traitsIcEE,(_ZTVNSt7__cxx1115basic_stringbufIcSt11char_traitsIcESaIcEEE - _ZTVSt15basic_streambufIcSt11char_traitsIcEE)
_ZTVSt15basic_streambufIcSt11char_traitsIcEE:
	.zero		128
	.type		_ZTVNSt7__cxx1115basic_stringbufIcSt11char_traitsIcESaIcEEE,@object
	.size		_ZTVNSt7__cxx1115basic_stringbufIcSt11char_traitsIcESaIcEEE,(_ZTVN6caffe29RoIPoolOpIfNS_11CUDAContextEEE - _ZTVNSt7__cxx1115basic_stringbufIcSt11char_traitsIcESaIcEEE)
_ZTVNSt7__cxx1115basic_stringbufIcSt11char_traitsIcESaIcEEE:
	.zero		128
	.type		_ZTVN6caffe29RoIPoolOpIfNS_11CUDAContextEEE,@object
	.size		_ZTVN6caffe29RoIPoolOpIfNS_11CUDAContextEEE,(_ZTVN6caffe217RoIPoolGradientOpIfNS_11CUDAContextEEE - _ZTVN6caffe29RoIPoolOpIfNS_11CUDAContextEEE)
_ZTVN6caffe29RoIPoolOpIfNS_11CUDAContextEEE:
	.zero		136
	.type		_ZTVN6caffe217RoIPoolGradientOpIfNS_11CUDAContextEEE,@object
	.size		_ZTVN6caffe217RoIPoolGradientOpIfNS_11CUDAContextEEE,(_ZTVN6caffe28OperatorINS_11CUDAContextEEE - _ZTVN6caffe217RoIPoolGradientOpIfNS_11CUDAContextEEE)
_ZTVN6caffe217RoIPoolGradientOpIfNS_11CUDAContextEEE:
	.zero		136
	.type		_ZTVN6caffe28OperatorINS_11CUDAContextEEE,@object
	.size		_ZTVN6caffe28OperatorINS_11CUDAContextEEE,(.L_13 - _ZTVN6caffe28OperatorINS_11CUDAContextEEE)
_ZTVN6caffe28OperatorINS_11CUDAContextEEE:
	.zero		136
.L_13:


//--------------------- .nv.constant0._ZN6caffe270_GLOBAL__N__46_tmpxft_000073d0_00000000_7_roi_pool_op_cpp1_ii_1647679315ROIPoolBackwardIfEEviPKT_PKiiS2_iiiiiPS2_S4_ --------------------------
	.section	.nv.constant0._ZN6caffe270_GLOBAL__N__46_tmpxft_000073d0_00000000_7_roi_pool_op_cpp1_ii_1647679315ROIPoolBackwardIfEEviPKT_PKiiS2_iiiiiPS2_S4_,"a",@progbits
	.sectionflags	@""
	.align	4
.nv.constant0._ZN6caffe270_GLOBAL__N__46_tmpxft_000073d0_00000000_7_roi_pool_op_cpp1_ii_1647679315ROIPoolBackwardIfEEviPKT_PKiiS2_iiiiiPS2_S4_:
	.zero		968


//--------------------- .nv.constant0._ZN6caffe270_GLOBAL__N__46_tmpxft_000073d0_00000000_7_roi_pool_op_cpp1_ii_1647679314ROIPoolForwardIfEEviPKT_S2_iiiiiS4_PS2_Pi --------------------------
	.section	.nv.constant0._ZN6caffe270_GLOBAL__N__46_tmpxft_000073d0_00000000_7_roi_pool_op_cpp1_ii_1647679314ROIPoolForwardIfEEviPKT_S2_iiiiiS4_PS2_Pi,"a",@progbits
	.sectionflags	@""
	.align	4
.nv.constant0._ZN6caffe270_GLOBAL__N__46_tmpxft_000073d0_00000000_7_roi_pool_op_cpp1_ii_1647679314ROIPoolForwardIfEEviPKT_S2_iiiiiS4_PS2_Pi:
	.zero		960


//--------------------- SYMBOLS --------------------------

	.type		.nv.reservedSmem.offset0,@object
	.size		.nv.reservedSmem.offset0,0x4
